//
// Generated by NVIDIA NVVM Compiler
//
// Compiler Build ID: CL-36424714
// Cuda compilation tools, release 13.0, V13.0.88
// Based on NVVM 20.0.0
//

.version 9.0
.target sm_100
.address_size 64

	// .globl	_Z9epanXYSumPfS_S_S_S_S_S_ii
.const .align 4 .b8 d_bw[4000];
.extern .shared .align 16 .b8 sdata[];

.visible .entry _Z9epanXYSumPfS_S_S_S_S_S_ii(
	.param .u64 .ptr .align 1 _Z9epanXYSumPfS_S_S_S_S_S_ii_param_0,
	.param .u64 .ptr .align 1 _Z9epanXYSumPfS_S_S_S_S_S_ii_param_1,
	.param .u64 .ptr .align 1 _Z9epanXYSumPfS_S_S_S_S_S_ii_param_2,
	.param .u64 .ptr .align 1 _Z9epanXYSumPfS_S_S_S_S_S_ii_param_3,
	.param .u64 .ptr .align 1 _Z9epanXYSumPfS_S_S_S_S_S_ii_param_4,
	.param .u64 .ptr .align 1 _Z9epanXYSumPfS_S_S_S_S_S_ii_param_5,
	.param .u64 .ptr .align 1 _Z9epanXYSumPfS_S_S_S_S_S_ii_param_6,
	.param .u32 _Z9epanXYSumPfS_S_S_S_S_S_ii_param_7,
	.param .u32 _Z9epanXYSumPfS_S_S_S_S_S_ii_param_8
)
{
	.local .align 16 .b8 	__local_depot0[8000];
	.reg .b64 	%SP;
	.reg .b64 	%SPL;
	.reg .pred 	%p<51>;
	.reg .b32 	%r<102>;
	.reg .b32 	%f<232>;
	.reg .b64 	%rd<137>;

	mov.u64 	%SPL, __local_depot0;
	ld.param.u64 	%rd48, [_Z9epanXYSumPfS_S_S_S_S_S_ii_param_0];
	ld.param.u64 	%rd49, [_Z9epanXYSumPfS_S_S_S_S_S_ii_param_1];
	ld.param.u64 	%rd50, [_Z9epanXYSumPfS_S_S_S_S_S_ii_param_2];
	ld.param.u64 	%rd51, [_Z9epanXYSumPfS_S_S_S_S_S_ii_param_3];
	ld.param.u64 	%rd52, [_Z9epanXYSumPfS_S_S_S_S_S_ii_param_4];
	ld.param.u64 	%rd53, [_Z9epanXYSumPfS_S_S_S_S_S_ii_param_5];
	ld.param.u64 	%rd54, [_Z9epanXYSumPfS_S_S_S_S_S_ii_param_6];
	ld.param.u32 	%r53, [_Z9epanXYSumPfS_S_S_S_S_S_ii_param_7];
	ld.param.u32 	%r54, [_Z9epanXYSumPfS_S_S_S_S_S_ii_param_8];
	cvta.to.global.u64 	%rd1, %rd49;
	cvta.to.global.u64 	%rd2, %rd51;
	cvta.to.global.u64 	%rd3, %rd48;
	cvta.to.global.u64 	%rd4, %rd54;
	cvta.to.global.u64 	%rd5, %rd50;
	cvta.to.global.u64 	%rd6, %rd53;
	cvta.to.global.u64 	%rd7, %rd52;
	add.u64 	%rd8, %SPL, 0;
	add.u64 	%rd9, %SPL, 4000;
	mov.u32 	%r55, %ntid.x;
	mov.u32 	%r56, %ctaid.x;
	mov.u32 	%r57, %tid.x;
	mad.lo.s32 	%r1, %r55, %r56, %r57;
	setp.ge.s32 	%p1, %r1, %r53;
	@%p1 bra 	$L__BB0_60;
	setp.lt.s32 	%p2, %r53, 1;
	@%p2 bra 	$L__BB0_13;
	mul.wide.s32 	%rd57, %r1, 4;
	add.s64 	%rd10, %rd1, %rd57;
	mul.lo.s32 	%r2, %r53, %r1;
	and.b32  	%r3, %r53, 7;
	setp.lt.u32 	%p3, %r53, 8;
	mov.b32 	%r81, 0;
	@%p3 bra 	$L__BB0_5;
	and.b32  	%r81, %r53, 2147483640;
	mov.b32 	%r79, 0;
$L__BB0_4:
	.pragma "nounroll";
	ld.global.f32 	%f42, [%rd10];
	mul.wide.u32 	%rd58, %r79, 4;
	add.s64 	%rd59, %rd1, %rd58;
	ld.global.f32 	%f43, [%rd59];
	sub.f32 	%f44, %f42, %f43;
	abs.f32 	%f45, %f44;
	add.s32 	%r60, %r79, %r2;
	mul.wide.s32 	%rd60, %r60, 4;
	add.s64 	%rd61, %rd5, %rd60;
	st.global.f32 	[%rd61], %f45;
	add.s64 	%rd62, %rd3, %rd58;
	ld.global.f32 	%f46, [%rd62];
	add.s64 	%rd63, %rd2, %rd60;
	st.global.f32 	[%rd63], %f46;
	ld.global.f32 	%f47, [%rd10];
	ld.global.f32 	%f48, [%rd59+4];
	sub.f32 	%f49, %f47, %f48;
	abs.f32 	%f50, %f49;
	st.global.f32 	[%rd61+4], %f50;
	ld.global.f32 	%f51, [%rd62+4];
	st.global.f32 	[%rd63+4], %f51;
	ld.global.f32 	%f52, [%rd10];
	ld.global.f32 	%f53, [%rd59+8];
	sub.f32 	%f54, %f52, %f53;
	abs.f32 	%f55, %f54;
	st.global.f32 	[%rd61+8], %f55;
	ld.global.f32 	%f56, [%rd62+8];
	st.global.f32 	[%rd63+8], %f56;
	ld.global.f32 	%f57, [%rd10];
	ld.global.f32 	%f58, [%rd59+12];
	sub.f32 	%f59, %f57, %f58;
	abs.f32 	%f60, %f59;
	st.global.f32 	[%rd61+12], %f60;
	ld.global.f32 	%f61, [%rd62+12];
	st.global.f32 	[%rd63+12], %f61;
	ld.global.f32 	%f62, [%rd10];
	ld.global.f32 	%f63, [%rd59+16];
	sub.f32 	%f64, %f62, %f63;
	abs.f32 	%f65, %f64;
	st.global.f32 	[%rd61+16], %f65;
	ld.global.f32 	%f66, [%rd62+16];
	st.global.f32 	[%rd63+16], %f66;
	ld.global.f32 	%f67, [%rd10];
	ld.global.f32 	%f68, [%rd59+20];
	sub.f32 	%f69, %f67, %f68;
	abs.f32 	%f70, %f69;
	st.global.f32 	[%rd61+20], %f70;
	ld.global.f32 	%f71, [%rd62+20];
	st.global.f32 	[%rd63+20], %f71;
	ld.global.f32 	%f72, [%rd10];
	ld.global.f32 	%f73, [%rd59+24];
	sub.f32 	%f74, %f72, %f73;
	abs.f32 	%f75, %f74;
	st.global.f32 	[%rd61+24], %f75;
	ld.global.f32 	%f76, [%rd62+24];
	st.global.f32 	[%rd63+24], %f76;
	ld.global.f32 	%f77, [%rd10];
	ld.global.f32 	%f78, [%rd59+28];
	sub.f32 	%f79, %f77, %f78;
	abs.f32 	%f80, %f79;
	st.global.f32 	[%rd61+28], %f80;
	ld.global.f32 	%f81, [%rd62+28];
	st.global.f32 	[%rd63+28], %f81;
	add.s32 	%r79, %r79, 8;
	setp.ne.s32 	%p4, %r79, %r81;
	@%p4 bra 	$L__BB0_4;
$L__BB0_5:
	setp.eq.s32 	%p5, %r3, 0;
	@%p5 bra 	$L__BB0_13;
	and.b32  	%r8, %r53, 3;
	setp.lt.u32 	%p6, %r3, 4;
	@%p6 bra 	$L__BB0_8;
	ld.global.f32 	%f82, [%rd10];
	mul.wide.u32 	%rd64, %r81, 4;
	add.s64 	%rd65, %rd1, %rd64;
	ld.global.f32 	%f83, [%rd65];
	sub.f32 	%f84, %f82, %f83;
	abs.f32 	%f85, %f84;
	add.s32 	%r61, %r81, %r2;
	mul.wide.s32 	%rd66, %r61, 4;
	add.s64 	%rd67, %rd5, %rd66;
	st.global.f32 	[%rd67], %f85;
	add.s64 	%rd68, %rd3, %rd64;
	ld.global.f32 	%f86, [%rd68];
	add.s64 	%rd69, %rd2, %rd66;
	st.global.f32 	[%rd69], %f86;
	ld.global.f32 	%f87, [%rd10];
	ld.global.f32 	%f88, [%rd65+4];
	sub.f32 	%f89, %f87, %f88;
	abs.f32 	%f90, %f89;
	st.global.f32 	[%rd67+4], %f90;
	ld.global.f32 	%f91, [%rd68+4];
	st.global.f32 	[%rd69+4], %f91;
	ld.global.f32 	%f92, [%rd10];
	ld.global.f32 	%f93, [%rd65+8];
	sub.f32 	%f94, %f92, %f93;
	abs.f32 	%f95, %f94;
	st.global.f32 	[%rd67+8], %f95;
	ld.global.f32 	%f96, [%rd68+8];
	st.global.f32 	[%rd69+8], %f96;
	ld.global.f32 	%f97, [%rd10];
	ld.global.f32 	%f98, [%rd65+12];
	sub.f32 	%f99, %f97, %f98;
	abs.f32 	%f100, %f99;
	st.global.f32 	[%rd67+12], %f100;
	ld.global.f32 	%f101, [%rd68+12];
	st.global.f32 	[%rd69+12], %f101;
	add.s32 	%r81, %r81, 4;
$L__BB0_8:
	setp.eq.s32 	%p7, %r8, 0;
	@%p7 bra 	$L__BB0_13;
	setp.eq.s32 	%p8, %r8, 1;
	@%p8 bra 	$L__BB0_11;
	ld.global.f32 	%f102, [%rd10];
	mul.wide.u32 	%rd70, %r81, 4;
	add.s64 	%rd71, %rd1, %rd70;
	ld.global.f32 	%f103, [%rd71];
	sub.f32 	%f104, %f102, %f103;
	abs.f32 	%f105, %f104;
	add.s32 	%r62, %r81, %r2;
	mul.wide.s32 	%rd72, %r62, 4;
	add.s64 	%rd73, %rd5, %rd72;
	st.global.f32 	[%rd73], %f105;
	add.s64 	%rd74, %rd3, %rd70;
	ld.global.f32 	%f106, [%rd74];
	add.s64 	%rd75, %rd2, %rd72;
	st.global.f32 	[%rd75], %f106;
	ld.global.f32 	%f107, [%rd10];
	ld.global.f32 	%f108, [%rd71+4];
	sub.f32 	%f109, %f107, %f108;
	abs.f32 	%f110, %f109;
	st.global.f32 	[%rd73+4], %f110;
	ld.global.f32 	%f111, [%rd74+4];
	st.global.f32 	[%rd75+4], %f111;
	add.s32 	%r81, %r81, 2;
$L__BB0_11:
	and.b32  	%r63, %r53, 1;
	setp.eq.b32 	%p9, %r63, 1;
	not.pred 	%p10, %p9;
	@%p10 bra 	$L__BB0_13;
	ld.global.f32 	%f112, [%rd10];
	mul.wide.u32 	%rd76, %r81, 4;
	add.s64 	%rd77, %rd1, %rd76;
	ld.global.f32 	%f113, [%rd77];
	sub.f32 	%f114, %f112, %f113;
	abs.f32 	%f115, %f114;
	add.s32 	%r64, %r81, %r2;
	mul.wide.s32 	%rd78, %r64, 4;
	add.s64 	%rd79, %rd5, %rd78;
	st.global.f32 	[%rd79], %f115;
	add.s64 	%rd80, %rd3, %rd76;
	ld.global.f32 	%f116, [%rd80];
	add.s64 	%rd81, %rd2, %rd78;
	st.global.f32 	[%rd81], %f116;
$L__BB0_13:
	mul.lo.s32 	%r66, %r53, %r1;
	cvt.s64.s32 	%rd11, %r66;
	mul.wide.s32 	%rd82, %r66, 4;
	add.s64 	%rd12, %rd5, %rd82;
	add.s64 	%rd13, %rd2, %rd82;
	mov.b32 	%r83, 0;
	st.local.u32 	[%rd8], %r83;
	st.local.u32 	[%rd9], %r53;
$L__BB0_14:
	mul.wide.u32 	%rd83, %r83, 4;
	add.s64 	%rd15, %rd8, %rd83;
	ld.local.u32 	%r14, [%rd15];
	add.s64 	%rd16, %rd9, %rd83;
	ld.local.u32 	%r15, [%rd16];
	add.s32 	%r84, %r15, -1;
	setp.ge.s32 	%p11, %r14, %r84;
	@%p11 bra 	$L__BB0_27;
	mul.wide.s32 	%rd84, %r14, 4;
	add.s64 	%rd85, %rd12, %rd84;
	ld.global.f32 	%f1, [%rd85];
	add.s64 	%rd86, %rd13, %rd84;
	ld.global.f32 	%f2, [%rd86];
	mov.u32 	%r88, %r14;
$L__BB0_16:
	add.s32 	%r86, %r84, 1;
	mov.u32 	%r87, %r84;
$L__BB0_17:
	mov.u32 	%r84, %r87;
	mov.u32 	%r20, %r86;
	mul.wide.s32 	%rd87, %r84, 4;
	add.s64 	%rd88, %rd12, %rd87;
	ld.global.f32 	%f3, [%rd88];
	setp.ge.f32 	%p12, %f3, %f1;
	setp.lt.s32 	%p13, %r88, %r84;
	and.pred  	%p14, %p13, %p12;
	add.s32 	%r87, %r84, -1;
	add.s32 	%r86, %r20, -1;
	@%p14 bra 	$L__BB0_17;
	setp.ge.s32 	%p15, %r88, %r84;
	mul.wide.s32 	%rd89, %r86, 4;
	shl.b64 	%rd90, %rd11, 2;
	add.s64 	%rd91, %rd2, %rd90;
	add.s64 	%rd17, %rd91, %rd89;
	@%p15 bra 	$L__BB0_20;
	mul.wide.s32 	%rd92, %r88, 4;
	add.s64 	%rd93, %rd12, %rd92;
	st.global.f32 	[%rd93], %f3;
	ld.global.f32 	%f117, [%rd17];
	add.s64 	%rd94, %rd13, %rd92;
	st.global.f32 	[%rd94], %f117;
	add.s32 	%r88, %r88, 1;
$L__BB0_20:
	mov.u32 	%r89, %r88;
$L__BB0_21:
	mov.u32 	%r88, %r89;
	mul.wide.s32 	%rd95, %r88, 4;
	add.s64 	%rd18, %rd12, %rd95;
	ld.global.f32 	%f4, [%rd18];
	setp.le.f32 	%p16, %f4, %f1;
	setp.lt.s32 	%p17, %r88, %r84;
	and.pred  	%p18, %p17, %p16;
	add.s32 	%r89, %r88, 1;
	@%p18 bra 	$L__BB0_21;
	setp.ge.s32 	%p19, %r88, %r84;
	mul.wide.s32 	%rd96, %r88, 4;
	add.s64 	%rd19, %rd13, %rd96;
	@%p19 bra 	$L__BB0_24;
	add.s32 	%r67, %r20, -1;
	mul.wide.s32 	%rd97, %r67, 4;
	add.s64 	%rd98, %rd12, %rd97;
	st.global.f32 	[%rd98], %f4;
	ld.global.f32 	%f118, [%rd19];
	st.global.f32 	[%rd17], %f118;
	mov.u32 	%r84, %r87;
$L__BB0_24:
	setp.lt.s32 	%p20, %r88, %r84;
	@%p20 bra 	$L__BB0_16;
	st.global.f32 	[%rd18], %f1;
	st.global.f32 	[%rd19], %f2;
	add.s32 	%r83, %r83, 1;
	st.local.u32 	[%rd15+4], %r89;
	st.local.u32 	[%rd16+4], %r15;
	st.local.u32 	[%rd16], %r88;
	sub.s32 	%r68, %r15, %r89;
	sub.s32 	%r69, %r88, %r14;
	setp.le.s32 	%p21, %r68, %r69;
	@%p21 bra 	$L__BB0_28;
	st.local.u32 	[%rd15+4], %r14;
	st.local.u32 	[%rd15], %r89;
	st.local.u32 	[%rd16+4], %r88;
	st.local.u32 	[%rd16], %r15;
	bra.uni 	$L__BB0_28;
$L__BB0_27:
	add.s32 	%r83, %r83, -1;
$L__BB0_28:
	setp.gt.s32 	%p22, %r83, -1;
	@%p22 bra 	$L__BB0_14;
	setp.lt.s32 	%p23, %r53, 1;
	mul.lo.s32 	%r32, %r54, %r1;
	mul.wide.s32 	%rd99, %r32, 4;
	add.s64 	%rd20, %rd7, %rd99;
	mov.b32 	%r97, 0;
	st.global.u32 	[%rd20], %r97;
	add.s64 	%rd21, %rd6, %rd99;
	st.global.u32 	[%rd21], %r97;
	ld.global.f32 	%f223, [%rd12];
	ld.const.f32 	%f6, [d_bw];
	setp.gtu.f32 	%p24, %f223, %f6;
	or.pred  	%p25, %p23, %p24;
	@%p25 bra 	$L__BB0_32;
	mov.b32 	%r93, 0;
	mov.u64 	%rd131, %rd12;
	mov.u64 	%rd132, %rd11;
$L__BB0_31:
	cvt.u32.u64 	%r72, %rd11;
	mul.f32 	%f119, %f223, %f223;
	ld.global.f32 	%f120, [%rd20];
	sub.f32 	%f121, %f120, %f119;
	st.global.f32 	[%rd20], %f121;
	shl.b64 	%rd100, %rd132, 2;
	add.s64 	%rd101, %rd2, %rd100;
	ld.global.f32 	%f122, [%rd101];
	ld.global.f32 	%f123, [%rd131];
	mul.f32 	%f124, %f122, %f123;
	mul.f32 	%f125, %f123, %f124;
	ld.global.f32 	%f126, [%rd21];
	sub.f32 	%f127, %f126, %f125;
	st.global.f32 	[%rd21], %f127;
	add.s32 	%r97, %r93, 1;
	add.s32 	%r73, %r97, %r72;
	cvt.s64.s32 	%rd132, %r73;
	mul.wide.u32 	%rd102, %r93, 4;
	add.s64 	%rd103, %rd12, %rd102;
	add.s64 	%rd131, %rd103, 4;
	ld.global.f32 	%f223, [%rd103+4];
	setp.le.f32 	%p26, %f223, %f6;
	setp.lt.s32 	%p27, %r97, %r53;
	and.pred  	%p28, %p27, %p26;
	mov.u32 	%r93, %r97;
	@%p28 bra 	$L__BB0_31;
$L__BB0_32:
	setp.lt.s32 	%p29, %r54, 2;
	@%p29 bra 	$L__BB0_37;
	mov.b32 	%r94, 1;
	mov.u64 	%rd106, d_bw;
$L__BB0_34:
	mul.wide.u32 	%rd104, %r94, 4;
	add.s64 	%rd29, %rd20, %rd104;
	ld.global.f32 	%f128, [%rd29+-4];
	st.global.f32 	[%rd29], %f128;
	add.s64 	%rd30, %rd21, %rd104;
	ld.global.f32 	%f129, [%rd30+-4];
	st.global.f32 	[%rd30], %f129;
	mul.wide.s32 	%rd105, %r97, 4;
	add.s64 	%rd133, %rd12, %rd105;
	ld.global.f32 	%f224, [%rd133];
	add.s64 	%rd107, %rd106, %rd104;
	ld.const.f32 	%f11, [%rd107];
	setp.gtu.f32 	%p30, %f224, %f11;
	setp.ge.s32 	%p31, %r97, %r53;
	or.pred  	%p32, %p31, %p30;
	@%p32 bra 	$L__BB0_36;
$L__BB0_35:
	mul.f32 	%f130, %f224, %f224;
	ld.global.f32 	%f131, [%rd29];
	sub.f32 	%f132, %f131, %f130;
	st.global.f32 	[%rd29], %f132;
	mul.wide.s32 	%rd108, %r97, 4;
	add.s64 	%rd109, %rd13, %rd108;
	ld.global.f32 	%f133, [%rd109];
	ld.global.f32 	%f134, [%rd133];
	mul.f32 	%f135, %f133, %f134;
	mul.f32 	%f136, %f134, %f135;
	ld.global.f32 	%f137, [%rd30];
	sub.f32 	%f138, %f137, %f136;
	st.global.f32 	[%rd30], %f138;
	add.s32 	%r97, %r97, 1;
	add.s64 	%rd110, %rd12, %rd108;
	add.s64 	%rd133, %rd110, 4;
	ld.global.f32 	%f224, [%rd110+4];
	setp.le.f32 	%p33, %f224, %f11;
	setp.lt.s32 	%p34, %r97, %r53;
	and.pred  	%p35, %p34, %p33;
	@%p35 bra 	$L__BB0_35;
$L__BB0_36:
	add.s32 	%r94, %r94, 1;
	setp.eq.s32 	%p36, %r94, %r54;
	@%p36 bra 	$L__BB0_37;
	bra.uni 	$L__BB0_34;
$L__BB0_37:
	setp.lt.s32 	%p37, %r54, 1;
	@%p37 bra 	$L__BB0_60;
	mul.wide.s32 	%rd111, %r1, 4;
	add.s64 	%rd26, %rd3, %rd111;
	cvt.rn.f32.s32 	%f9, %r53;
	and.b32  	%r36, %r54, 3;
	setp.lt.u32 	%p38, %r54, 4;
	mov.b32 	%r100, 0;
	@%p38 bra 	$L__BB0_49;
	and.b32  	%r100, %r54, 2147483644;
	neg.s32 	%r99, %r100;
	shl.b32 	%r39, %r53, 2;
	add.s64 	%rd114, %rd99, 8;
	add.s64 	%rd135, %rd6, %rd114;
	add.s64 	%rd134, %rd7, %rd114;
	mov.u64 	%rd115, d_bw;
	add.s64 	%rd136, %rd115, 8;
	mov.u32 	%r98, %r1;
$L__BB0_40:
	.pragma "nounroll";
	ld.global.f32 	%f140, [%rd134+-8];
	ld.const.f32 	%f141, [%rd136+-8];
	mul.f32 	%f142, %f141, %f141;
	div.rn.f32 	%f143, %f140, %f142;
	mul.f32 	%f144, %f143, 0fBF400000;
	st.global.f32 	[%rd134+-8], %f144;
	ld.global.f32 	%f145, [%rd135+-8];
	div.rn.f32 	%f146, %f145, %f142;
	mul.f32 	%f14, %f146, 0fBF400000;
	st.global.f32 	[%rd135+-8], %f14;
	ld.global.f32 	%f15, [%rd134+-8];
	setp.eq.f32 	%p39, %f15, 0f00000000;
	mov.f32 	%f225, 0f7F7FFFFF;
	@%p39 bra 	$L__BB0_42;
	ld.global.f32 	%f147, [%rd26];
	div.rn.f32 	%f148, %f14, %f15;
	sub.f32 	%f149, %f147, %f148;
	mul.f32 	%f150, %f149, %f149;
	div.rn.f32 	%f225, %f150, %f9;
$L__BB0_42:
	mul.wide.s32 	%rd116, %r98, 4;
	add.s64 	%rd37, %rd4, %rd116;
	st.global.f32 	[%rd37], %f225;
	ld.global.f32 	%f152, [%rd134+-4];
	ld.const.f32 	%f153, [%rd136+-4];
	mul.f32 	%f154, %f153, %f153;
	div.rn.f32 	%f155, %f152, %f154;
	mul.f32 	%f156, %f155, 0fBF400000;
	st.global.f32 	[%rd134+-4], %f156;
	ld.global.f32 	%f157, [%rd135+-4];
	div.rn.f32 	%f158, %f157, %f154;
	mul.f32 	%f18, %f158, 0fBF400000;
	st.global.f32 	[%rd135+-4], %f18;
	ld.global.f32 	%f19, [%rd134+-4];
	setp.eq.f32 	%p40, %f19, 0f00000000;
	mov.f32 	%f226, 0f7F7FFFFF;
	@%p40 bra 	$L__BB0_44;
	ld.global.f32 	%f159, [%rd26];
	div.rn.f32 	%f160, %f18, %f19;
	sub.f32 	%f161, %f159, %f160;
	mul.f32 	%f162, %f161, %f161;
	div.rn.f32 	%f226, %f162, %f9;
$L__BB0_44:
	mul.wide.s32 	%rd38, %r53, 4;
	add.s64 	%rd39, %rd37, %rd38;
	st.global.f32 	[%rd39], %f226;
	ld.global.f32 	%f164, [%rd134];
	ld.const.f32 	%f165, [%rd136];
	mul.f32 	%f166, %f165, %f165;
	div.rn.f32 	%f167, %f164, %f166;
	mul.f32 	%f168, %f167, 0fBF400000;
	st.global.f32 	[%rd134], %f168;
	ld.global.f32 	%f169, [%rd135];
	div.rn.f32 	%f170, %f169, %f166;
	mul.f32 	%f22, %f170, 0fBF400000;
	st.global.f32 	[%rd135], %f22;
	ld.global.f32 	%f23, [%rd134];
	setp.eq.f32 	%p41, %f23, 0f00000000;
	mov.f32 	%f227, 0f7F7FFFFF;
	@%p41 bra 	$L__BB0_46;
	ld.global.f32 	%f171, [%rd26];
	div.rn.f32 	%f172, %f22, %f23;
	sub.f32 	%f173, %f171, %f172;
	mul.f32 	%f174, %f173, %f173;
	div.rn.f32 	%f227, %f174, %f9;
$L__BB0_46:
	add.s64 	%rd40, %rd39, %rd38;
	st.global.f32 	[%rd40], %f227;
	ld.global.f32 	%f176, [%rd134+4];
	ld.const.f32 	%f177, [%rd136+4];
	mul.f32 	%f178, %f177, %f177;
	div.rn.f32 	%f179, %f176, %f178;
	mul.f32 	%f180, %f179, 0fBF400000;
	st.global.f32 	[%rd134+4], %f180;
	ld.global.f32 	%f181, [%rd135+4];
	div.rn.f32 	%f182, %f181, %f178;
	mul.f32 	%f26, %f182, 0fBF400000;
	st.global.f32 	[%rd135+4], %f26;
	ld.global.f32 	%f27, [%rd134+4];
	setp.eq.f32 	%p42, %f27, 0f00000000;
	mov.f32 	%f228, 0f7F7FFFFF;
	@%p42 bra 	$L__BB0_48;
	ld.global.f32 	%f183, [%rd26];
	div.rn.f32 	%f184, %f26, %f27;
	sub.f32 	%f185, %f183, %f184;
	mul.f32 	%f186, %f185, %f185;
	div.rn.f32 	%f228, %f186, %f9;
$L__BB0_48:
	add.s64 	%rd117, %rd40, %rd38;
	st.global.f32 	[%rd117], %f228;
	add.s32 	%r99, %r99, 4;
	add.s64 	%rd136, %rd136, 16;
	add.s32 	%r98, %r98, %r39;
	add.s64 	%rd135, %rd135, 16;
	add.s64 	%rd134, %rd134, 16;
	setp.ne.s32 	%p43, %r99, 0;
	@%p43 bra 	$L__BB0_40;
$L__BB0_49:
	setp.eq.s32 	%p44, %r36, 0;
	@%p44 bra 	$L__BB0_60;
	setp.eq.s32 	%p45, %r36, 1;
	@%p45 bra 	$L__BB0_56;
	mul.wide.u32 	%rd118, %r100, 4;
	add.s64 	%rd44, %rd20, %rd118;
	ld.global.f32 	%f188, [%rd44];
	mov.u64 	%rd119, d_bw;
	add.s64 	%rd45, %rd119, %rd118;
	ld.const.f32 	%f189, [%rd45];
	mul.f32 	%f190, %f189, %f189;
	div.rn.f32 	%f191, %f188, %f190;
	mul.f32 	%f192, %f191, 0fBF400000;
	st.global.f32 	[%rd44], %f192;
	add.s64 	%rd46, %rd21, %rd118;
	ld.global.f32 	%f193, [%rd46];
	div.rn.f32 	%f194, %f193, %f190;
	mul.f32 	%f30, %f194, 0fBF400000;
	st.global.f32 	[%rd46], %f30;
	ld.global.f32 	%f31, [%rd44];
	setp.eq.f32 	%p46, %f31, 0f00000000;
	mov.f32 	%f229, 0f7F7FFFFF;
	@%p46 bra 	$L__BB0_53;
	ld.global.f32 	%f195, [%rd26];
	div.rn.f32 	%f196, %f30, %f31;
	sub.f32 	%f197, %f195, %f196;
	mul.f32 	%f198, %f197, %f197;
	div.rn.f32 	%f229, %f198, %f9;
$L__BB0_53:
	mad.lo.s32 	%r76, %r100, %r53, %r1;
	mul.wide.s32 	%rd120, %r76, 4;
	add.s64 	%rd47, %rd4, %rd120;
	st.global.f32 	[%rd47], %f229;
	ld.global.f32 	%f200, [%rd44+4];
	ld.const.f32 	%f201, [%rd45+4];
	mul.f32 	%f202, %f201, %f201;
	div.rn.f32 	%f203, %f200, %f202;
	mul.f32 	%f204, %f203, 0fBF400000;
	st.global.f32 	[%rd44+4], %f204;
	ld.global.f32 	%f205, [%rd46+4];
	div.rn.f32 	%f206, %f205, %f202;
	mul.f32 	%f34, %f206, 0fBF400000;
	st.global.f32 	[%rd46+4], %f34;
	ld.global.f32 	%f35, [%rd44+4];
	setp.eq.f32 	%p47, %f35, 0f00000000;
	mov.f32 	%f230, 0f7F7FFFFF;
	@%p47 bra 	$L__BB0_55;
	ld.global.f32 	%f207, [%rd26];
	div.rn.f32 	%f208, %f34, %f35;
	sub.f32 	%f209, %f207, %f208;
	mul.f32 	%f210, %f209, %f209;
	div.rn.f32 	%f230, %f210, %f9;
$L__BB0_55:
	mul.wide.s32 	%rd121, %r53, 4;
	add.s64 	%rd122, %rd47, %rd121;
	st.global.f32 	[%rd122], %f230;
	add.s32 	%r100, %r100, 2;
$L__BB0_56:
	and.b32  	%r77, %r54, 1;
	setp.eq.b32 	%p48, %r77, 1;
	not.pred 	%p49, %p48;
	@%p49 bra 	$L__BB0_60;
	mul.wide.s32 	%rd123, %r100, 4;
	add.s64 	%rd124, %rd20, %rd123;
	ld.global.f32 	%f212, [%rd124];
	mul.wide.u32 	%rd125, %r100, 4;
	mov.u64 	%rd126, d_bw;
	add.s64 	%rd127, %rd126, %rd125;
	ld.const.f32 	%f213, [%rd127];
	mul.f32 	%f214, %f213, %f213;
	div.rn.f32 	%f215, %f212, %f214;
	mul.f32 	%f216, %f215, 0fBF400000;
	st.global.f32 	[%rd124], %f216;
	add.s64 	%rd128, %rd21, %rd123;
	ld.global.f32 	%f217, [%rd128];
	div.rn.f32 	%f218, %f217, %f214;
	mul.f32 	%f38, %f218, 0fBF400000;
	st.global.f32 	[%rd128], %f38;
	ld.global.f32 	%f39, [%rd124];
	setp.eq.f32 	%p50, %f39, 0f00000000;
	mov.f32 	%f231, 0f7F7FFFFF;
	@%p50 bra 	$L__BB0_59;
	ld.global.f32 	%f219, [%rd26];
	div.rn.f32 	%f220, %f38, %f39;
	sub.f32 	%f221, %f219, %f220;
	mul.f32 	%f222, %f221, %f221;
	div.rn.f32 	%f231, %f222, %f9;
$L__BB0_59:
	mad.lo.s32 	%r78, %r100, %r53, %r1;
	mul.wide.s32 	%rd129, %r78, 4;
	add.s64 	%rd130, %rd4, %rd129;
	st.global.f32 	[%rd130], %f231;
$L__BB0_60:
	ret;

}
	// .globl	_Z10reduce_sumILj512EEvPfS0_i
.visible .entry _Z10reduce_sumILj512EEvPfS0_i(
	.param .u64 .ptr .align 1 _Z10reduce_sumILj512EEvPfS0_i_param_0,
	.param .u64 .ptr .align 1 _Z10reduce_sumILj512EEvPfS0_i_param_1,
	.param .u32 _Z10reduce_sumILj512EEvPfS0_i_param_2
)
{
	.reg .pred 	%p<15>;
	.reg .b32 	%r<35>;
	.reg .b32 	%f<110>;
	.reg .b64 	%rd<22>;

	ld.param.u64 	%rd9, [_Z10reduce_sumILj512EEvPfS0_i_param_0];
	ld.param.u64 	%rd8, [_Z10reduce_sumILj512EEvPfS0_i_param_1];
	ld.param.u32 	%r20, [_Z10reduce_sumILj512EEvPfS0_i_param_2];
	cvta.to.global.u64 	%rd1, %rd9;
	mov.u32 	%r1, %tid.x;
	shl.b32 	%r21, %r1, 2;
	mov.u32 	%r22, sdata;
	add.s32 	%r2, %r22, %r21;
	mov.b32 	%r23, 0;
	st.shared.u32 	[%r2], %r23;
	setp.ge.u32 	%p1, %r1, %r20;
	@%p1 bra 	$L__BB1_14;
	not.b32 	%r24, %r1;
	add.s32 	%r25, %r20, %r24;
	shr.u32 	%r26, %r25, 9;
	add.s32 	%r3, %r26, 1;
	and.b32  	%r4, %r3, 15;
	setp.lt.u32 	%p2, %r25, 7680;
	mov.f32 	%f109, 0f00000000;
	mov.u32 	%r31, %r1;
	@%p2 bra 	$L__BB1_4;
	and.b32  	%r27, %r3, 16777200;
	neg.s32 	%r29, %r27;
	mul.wide.u32 	%rd10, %r1, 4;
	add.s64 	%rd11, %rd10, %rd1;
	add.s64 	%rd20, %rd11, 16384;
	mov.f32 	%f109, 0f00000000;
	mov.u32 	%r31, %r1;
$L__BB1_3:
	.pragma "nounroll";
	ld.global.f32 	%f17, [%rd20+-16384];
	add.f32 	%f18, %f17, %f109;
	ld.global.f32 	%f19, [%rd20+-14336];
	add.f32 	%f20, %f19, %f18;
	ld.global.f32 	%f21, [%rd20+-12288];
	add.f32 	%f22, %f21, %f20;
	ld.global.f32 	%f23, [%rd20+-10240];
	add.f32 	%f24, %f23, %f22;
	ld.global.f32 	%f25, [%rd20+-8192];
	add.f32 	%f26, %f25, %f24;
	ld.global.f32 	%f27, [%rd20+-6144];
	add.f32 	%f28, %f27, %f26;
	ld.global.f32 	%f29, [%rd20+-4096];
	add.f32 	%f30, %f29, %f28;
	ld.global.f32 	%f31, [%rd20+-2048];
	add.f32 	%f32, %f31, %f30;
	ld.global.f32 	%f33, [%rd20];
	add.f32 	%f34, %f33, %f32;
	ld.global.f32 	%f35, [%rd20+2048];
	add.f32 	%f36, %f35, %f34;
	ld.global.f32 	%f37, [%rd20+4096];
	add.f32 	%f38, %f37, %f36;
	ld.global.f32 	%f39, [%rd20+6144];
	add.f32 	%f40, %f39, %f38;
	ld.global.f32 	%f41, [%rd20+8192];
	add.f32 	%f42, %f41, %f40;
	ld.global.f32 	%f43, [%rd20+10240];
	add.f32 	%f44, %f43, %f42;
	ld.global.f32 	%f45, [%rd20+12288];
	add.f32 	%f46, %f45, %f44;
	ld.global.f32 	%f47, [%rd20+14336];
	add.f32 	%f109, %f47, %f46;
	add.s32 	%r31, %r31, 8192;
	add.s32 	%r29, %r29, 16;
	add.s64 	%rd20, %rd20, 32768;
	setp.ne.s32 	%p3, %r29, 0;
	@%p3 bra 	$L__BB1_3;
$L__BB1_4:
	setp.eq.s32 	%p4, %r4, 0;
	@%p4 bra 	$L__BB1_13;
	and.b32  	%r11, %r3, 7;
	setp.lt.u32 	%p5, %r4, 8;
	@%p5 bra 	$L__BB1_7;
	mul.wide.u32 	%rd12, %r31, 4;
	add.s64 	%rd13, %rd1, %rd12;
	ld.global.f32 	%f49, [%rd13];
	add.f32 	%f50, %f49, %f109;
	ld.global.f32 	%f51, [%rd13+2048];
	add.f32 	%f52, %f51, %f50;
	ld.global.f32 	%f53, [%rd13+4096];
	add.f32 	%f54, %f53, %f52;
	ld.global.f32 	%f55, [%rd13+6144];
	add.f32 	%f56, %f55, %f54;
	ld.global.f32 	%f57, [%rd13+8192];
	add.f32 	%f58, %f57, %f56;
	ld.global.f32 	%f59, [%rd13+10240];
	add.f32 	%f60, %f59, %f58;
	ld.global.f32 	%f61, [%rd13+12288];
	add.f32 	%f62, %f61, %f60;
	ld.global.f32 	%f63, [%rd13+14336];
	add.f32 	%f109, %f63, %f62;
	add.s32 	%r31, %r31, 4096;
$L__BB1_7:
	setp.eq.s32 	%p6, %r11, 0;
	@%p6 bra 	$L__BB1_13;
	and.b32  	%r14, %r3, 3;
	setp.lt.u32 	%p7, %r11, 4;
	@%p7 bra 	$L__BB1_10;
	mul.wide.u32 	%rd14, %r31, 4;
	add.s64 	%rd15, %rd1, %rd14;
	ld.global.f32 	%f65, [%rd15];
	add.f32 	%f66, %f65, %f109;
	ld.global.f32 	%f67, [%rd15+2048];
	add.f32 	%f68, %f67, %f66;
	ld.global.f32 	%f69, [%rd15+4096];
	add.f32 	%f70, %f69, %f68;
	ld.global.f32 	%f71, [%rd15+6144];
	add.f32 	%f109, %f71, %f70;
	add.s32 	%r31, %r31, 2048;
$L__BB1_10:
	setp.eq.s32 	%p8, %r14, 0;
	@%p8 bra 	$L__BB1_13;
	mul.wide.u32 	%rd16, %r31, 4;
	add.s64 	%rd21, %rd1, %rd16;
	neg.s32 	%r34, %r14;
$L__BB1_12:
	.pragma "nounroll";
	ld.global.f32 	%f72, [%rd21];
	add.f32 	%f109, %f72, %f109;
	add.s64 	%rd21, %rd21, 2048;
	add.s32 	%r34, %r34, 1;
	setp.ne.s32 	%p9, %r34, 0;
	@%p9 bra 	$L__BB1_12;
$L__BB1_13:
	st.shared.f32 	[%r2], %f109;
$L__BB1_14:
	bar.sync 	0;
	setp.gt.u32 	%p10, %r1, 255;
	@%p10 bra 	$L__BB1_16;
	ld.shared.f32 	%f73, [%r2+1024];
	ld.shared.f32 	%f74, [%r2];
	add.f32 	%f75, %f73, %f74;
	st.shared.f32 	[%r2], %f75;
$L__BB1_16:
	bar.sync 	0;
	setp.gt.u32 	%p11, %r1, 127;
	@%p11 bra 	$L__BB1_18;
	ld.shared.f32 	%f76, [%r2+512];
	ld.shared.f32 	%f77, [%r2];
	add.f32 	%f78, %f76, %f77;
	st.shared.f32 	[%r2], %f78;
$L__BB1_18:
	bar.sync 	0;
	setp.gt.u32 	%p12, %r1, 63;
	@%p12 bra 	$L__BB1_20;
	ld.shared.f32 	%f79, [%r2+256];
	ld.shared.f32 	%f80, [%r2];
	add.f32 	%f81, %f79, %f80;
	st.shared.f32 	[%r2], %f81;
$L__BB1_20:
	bar.sync 	0;
	setp.gt.u32 	%p13, %r1, 31;
	@%p13 bra 	$L__BB1_23;
	ld.volatile.shared.f32 	%f82, [%r2+128];
	ld.volatile.shared.f32 	%f83, [%r2];
	add.f32 	%f84, %f82, %f83;
	st.volatile.shared.f32 	[%r2], %f84;
	ld.volatile.shared.f32 	%f85, [%r2+64];
	ld.volatile.shared.f32 	%f86, [%r2];
	add.f32 	%f87, %f85, %f86;
	st.volatile.shared.f32 	[%r2], %f87;
	ld.volatile.shared.f32 	%f88, [%r2+32];
	ld.volatile.shared.f32 	%f89, [%r2];
	add.f32 	%f90, %f88, %f89;
	st.volatile.shared.f32 	[%r2], %f90;
	ld.volatile.shared.f32 	%f91, [%r2+16];
	ld.volatile.shared.f32 	%f92, [%r2];
	add.f32 	%f93, %f91, %f92;
	st.volatile.shared.f32 	[%r2], %f93;
	ld.volatile.shared.f32 	%f94, [%r2+8];
	ld.volatile.shared.f32 	%f95, [%r2];
	add.f32 	%f96, %f94, %f95;
	st.volatile.shared.f32 	[%r2], %f96;
	ld.volatile.shared.f32 	%f97, [%r2+4];
	ld.volatile.shared.f32 	%f98, [%r2];
	add.f32 	%f99, %f97, %f98;
	st.volatile.shared.f32 	[%r2], %f99;
	setp.ne.s32 	%p14, %r1, 0;
	@%p14 bra 	$L__BB1_23;
	ld.shared.f32 	%f100, [sdata];
	mov.u32 	%r28, %ctaid.x;
	cvta.to.global.u64 	%rd17, %rd8;
	mul.wide.u32 	%rd18, %r28, 4;
	add.s64 	%rd19, %rd17, %rd18;
	st.global.f32 	[%rd19], %f100;
$L__BB1_23:
	ret;

}
	// .globl	_Z10reduce_minILj512EEvPfS0_i
.visible .entry _Z10reduce_minILj512EEvPfS0_i(
	.param .u64 .ptr .align 1 _Z10reduce_minILj512EEvPfS0_i_param_0,
	.param .u64 .ptr .align 1 _Z10reduce_minILj512EEvPfS0_i_param_1,
	.param .u32 _Z10reduce_minILj512EEvPfS0_i_param_2
)
{
	.reg .pred 	%p<25>;
	.reg .b32 	%r<25>;
	.reg .b32 	%f<50>;
	.reg .b64 	%rd<26>;

	ld.param.u64 	%rd15, [_Z10reduce_minILj512EEvPfS0_i_param_0];
	ld.param.u64 	%rd14, [_Z10reduce_minILj512EEvPfS0_i_param_1];
	ld.param.u32 	%r11, [_Z10reduce_minILj512EEvPfS0_i_param_2];
	cvta.to.global.u64 	%rd1, %rd15;
	mov.u32 	%r1, %tid.x;
	shl.b32 	%r12, %r1, 2;
	mov.u32 	%r13, sdata;
	add.s32 	%r2, %r13, %r12;
	mov.b32 	%r14, 2139095039;
	st.shared.u32 	[%r2], %r14;
	setp.ge.u32 	%p1, %r1, %r11;
	@%p1 bra 	$L__BB2_17;
	not.b32 	%r15, %r1;
	add.s32 	%r3, %r11, %r15;
	and.b32  	%r16, %r3, 1536;
	setp.eq.s32 	%p2, %r16, 1536;
	mov.u32 	%r24, %r1;
	@%p2 bra 	$L__BB2_6;
	shr.u32 	%r17, %r3, 9;
	add.s32 	%r18, %r17, 1;
	and.b32  	%r19, %r18, 3;
	mul.wide.u32 	%rd16, %r1, 4;
	mov.u64 	%rd17, d_bw;
	add.s64 	%rd23, %rd17, %rd16;
	add.s64 	%rd22, %rd1, %rd16;
	neg.s32 	%r22, %r19;
	shl.b32 	%r20, %r18, 9;
	and.b32  	%r21, %r20, 1536;
	add.s32 	%r24, %r1, %r21;
$L__BB2_3:
	.pragma "nounroll";
	ld.global.f32 	%f1, [%rd22];
	ld.shared.f32 	%f9, [%r2];
	setp.geu.f32 	%p3, %f1, %f9;
	@%p3 bra 	$L__BB2_5;
	st.shared.f32 	[%r2], %f1;
	ld.const.f32 	%f10, [%rd23];
	st.shared.f32 	[%r2+2048], %f10;
$L__BB2_5:
	bar.sync 	0;
	add.s64 	%rd23, %rd23, 2048;
	add.s64 	%rd22, %rd22, 2048;
	add.s32 	%r22, %r22, 1;
	setp.ne.s32 	%p4, %r22, 0;
	@%p4 bra 	$L__BB2_3;
$L__BB2_6:
	setp.lt.u32 	%p5, %r3, 1536;
	@%p5 bra 	$L__BB2_17;
	mul.wide.u32 	%rd18, %r24, 4;
	add.s64 	%rd19, %rd18, 4096;
	add.s64 	%rd25, %rd1, %rd19;
	mov.u64 	%rd20, d_bw;
	add.s64 	%rd24, %rd20, %rd19;
$L__BB2_8:
	ld.global.f32 	%f2, [%rd25+-4096];
	ld.shared.f32 	%f11, [%r2];
	setp.geu.f32 	%p6, %f2, %f11;
	@%p6 bra 	$L__BB2_10;
	st.shared.f32 	[%r2], %f2;
	ld.const.f32 	%f12, [%rd24+-4096];
	st.shared.f32 	[%r2+2048], %f12;
$L__BB2_10:
	bar.sync 	0;
	ld.global.f32 	%f3, [%rd25+-2048];
	ld.shared.f32 	%f13, [%r2];
	setp.geu.f32 	%p7, %f3, %f13;
	@%p7 bra 	$L__BB2_12;
	st.shared.f32 	[%r2], %f3;
	ld.const.f32 	%f14, [%rd24+-2048];
	st.shared.f32 	[%r2+2048], %f14;
$L__BB2_12:
	bar.sync 	0;
	ld.global.f32 	%f4, [%rd25];
	ld.shared.f32 	%f15, [%r2];
	setp.geu.f32 	%p8, %f4, %f15;
	@%p8 bra 	$L__BB2_14;
	st.shared.f32 	[%r2], %f4;
	ld.const.f32 	%f16, [%rd24];
	st.shared.f32 	[%r2+2048], %f16;
$L__BB2_14:
	bar.sync 	0;
	ld.global.f32 	%f5, [%rd25+2048];
	ld.shared.f32 	%f17, [%r2];
	setp.geu.f32 	%p9, %f5, %f17;
	@%p9 bra 	$L__BB2_16;
	st.shared.f32 	[%r2], %f5;
	ld.const.f32 	%f18, [%rd24+2048];
	st.shared.f32 	[%r2+2048], %f18;
$L__BB2_16:
	add.s32 	%r24, %r24, 2048;
	bar.sync 	0;
	add.s64 	%rd25, %rd25, 8192;
	add.s64 	%rd24, %rd24, 8192;
	setp.lt.u32 	%p10, %r24, %r11;
	@%p10 bra 	$L__BB2_8;
$L__BB2_17:
	setp.gt.u32 	%p11, %r1, 255;
	@%p11 bra 	$L__BB2_20;
	ld.shared.f32 	%f6, [%r2+1024];
	ld.shared.f32 	%f19, [%r2];
	setp.geu.f32 	%p12, %f6, %f19;
	@%p12 bra 	$L__BB2_20;
	st.shared.f32 	[%r2], %f6;
	ld.shared.f32 	%f20, [%r2+3072];
	st.shared.f32 	[%r2+2048], %f20;
$L__BB2_20:
	bar.sync 	0;
	setp.gt.u32 	%p13, %r1, 127;
	@%p13 bra 	$L__BB2_23;
	ld.shared.f32 	%f7, [%r2+512];
	ld.shared.f32 	%f21, [%r2];
	setp.geu.f32 	%p14, %f7, %f21;
	@%p14 bra 	$L__BB2_23;
	st.shared.f32 	[%r2], %f7;
	ld.shared.f32 	%f22, [%r2+2560];
	st.shared.f32 	[%r2+2048], %f22;
$L__BB2_23:
	bar.sync 	0;
	setp.gt.u32 	%p15, %r1, 63;
	@%p15 bra 	$L__BB2_26;
	ld.shared.f32 	%f8, [%r2+256];
	ld.shared.f32 	%f23, [%r2];
	setp.geu.f32 	%p16, %f8, %f23;
	@%p16 bra 	$L__BB2_26;
	st.shared.f32 	[%r2], %f8;
	ld.shared.f32 	%f24, [%r2+2304];
	st.shared.f32 	[%r2+2048], %f24;
$L__BB2_26:
	bar.sync 	0;
	setp.gt.u32 	%p17, %r1, 31;
	@%p17 bra 	$L__BB2_41;
	ld.volatile.shared.f32 	%f25, [%r2+128];
	ld.volatile.shared.f32 	%f26, [%r2];
	setp.geu.f32 	%p18, %f25, %f26;
	@%p18 bra 	$L__BB2_29;
	ld.volatile.shared.f32 	%f27, [%r2+128];
	st.volatile.shared.f32 	[%r2], %f27;
	ld.volatile.shared.f32 	%f28, [%r2+2176];
	st.volatile.shared.f32 	[%r2+2048], %f28;
$L__BB2_29:
	ld.volatile.shared.f32 	%f29, [%r2+64];
	ld.volatile.shared.f32 	%f30, [%r2];
	setp.geu.f32 	%p19, %f29, %f30;
	@%p19 bra 	$L__BB2_31;
	ld.volatile.shared.f32 	%f31, [%r2+64];
	st.volatile.shared.f32 	[%r2], %f31;
	ld.volatile.shared.f32 	%f32, [%r2+2112];
	st.volatile.shared.f32 	[%r2+2048], %f32;
$L__BB2_31:
	ld.volatile.shared.f32 	%f33, [%r2+32];
	ld.volatile.shared.f32 	%f34, [%r2];
	setp.geu.f32 	%p20, %f33, %f34;
	@%p20 bra 	$L__BB2_33;
	ld.volatile.shared.f32 	%f35, [%r2+32];
	st.volatile.shared.f32 	[%r2], %f35;
	ld.volatile.shared.f32 	%f36, [%r2+2080];
	st.volatile.shared.f32 	[%r2+2048], %f36;
$L__BB2_33:
	ld.volatile.shared.f32 	%f37, [%r2+16];
	ld.volatile.shared.f32 	%f38, [%r2];
	setp.geu.f32 	%p21, %f37, %f38;
	@%p21 bra 	$L__BB2_35;
	ld.volatile.shared.f32 	%f39, [%r2+16];
	st.volatile.shared.f32 	[%r2], %f39;
	ld.volatile.shared.f32 	%f40, [%r2+2064];
	st.volatile.shared.f32 	[%r2+2048], %f40;
$L__BB2_35:
	ld.volatile.shared.f32 	%f41, [%r2+8];
	ld.volatile.shared.f32 	%f42, [%r2];
	setp.geu.f32 	%p22, %f41, %f42;
	@%p22 bra 	$L__BB2_37;
	ld.volatile.shared.f32 	%f43, [%r2+8];
	st.volatile.shared.f32 	[%r2], %f43;
	ld.volatile.shared.f32 	%f44, [%r2+2056];
	st.volatile.shared.f32 	[%r2+2048], %f44;
$L__BB2_37:
	ld.volatile.shared.f32 	%f45, [%r2+4];
	ld.volatile.shared.f32 	%f46, [%r2];
	setp.geu.f32 	%p23, %f45, %f46;
	@%p23 bra 	$L__BB2_39;
	ld.volatile.shared.f32 	%f47, [%r2+4];
	st.volatile.shared.f32 	[%r2], %f47;
	ld.volatile.shared.f32 	%f48, [%r2+2052];
	st.volatile.shared.f32 	[%r2+2048], %f48;
$L__BB2_39:
	setp.ne.s32 	%p24, %r1, 0;
	@%p24 bra 	$L__BB2_41;
	ld.shared.f32 	%f49, [sdata+2048];
	cvta.to.global.u64 	%rd21, %rd14;
	st.global.f32 	[%rd21], %f49;
$L__BB2_41:
	ret;

}


// ===== COMPILED SASS (sm_100) =====

	.target	sm_100

	.elftype	@"ET_EXEC"


//--------------------- .note.nv.tkinfo           --------------------------
	.section	.note.nv.tkinfo,"",@"SHT_NOTE"
	.sectionflags	@"SHF_NOTE_NV_TKINFO"
	.tkinfo
        /*0018*/ 	.word	0x00000002
        /*0030*/ 	.string	""
        /*0030*/ 	.string	"ptxas"
        /*0030*/ 	.string	"Cuda compilation tools, release 13.0, V13.0.88"
        /*0030*/ 	.string	"Build cuda_13.0.r13.0/compiler.36424714_0"
        /*0030*/ 	.string	"-arch sm_100 -m 64 "



//--------------------- .note.nv.cuinfo           --------------------------
	.section	.note.nv.cuinfo,"",@"SHT_NOTE"
	.sectionflags	@"SHF_NOTE_NV_CUINFO"
        /*0018*/ 	.short	0x0002
        /*001a*/ 	.short	0x0064
        /*001c*/ 	.short	0x0082
	.zero		2


//--------------------- .nv.info                  --------------------------
	.section	.nv.info,"",@"SHT_CUDA_INFO"
	.align	4


	//----- nvinfo : EIATTR_REGCOUNT
	.align		4
        /*0000*/ 	.byte	0x04, 0x2f
        /*0002*/ 	.short	(.L_2 - .L_1)
	.align		4
.L_1:
        /*0004*/ 	.word	index@(_Z9epanXYSumPfS_S_S_S_S_S_ii)
        /*0008*/ 	.word	0x00000021


	//----- nvinfo : EIATTR_FRAME_SIZE
	.align		4
.L_2:
        /*000c*/ 	.byte	0x04, 0x11
        /*000e*/ 	.short	(.L_4 - .L_3)
	.align		4
.L_3:
        /*0010*/ 	.word	index@($__internal_0_$__cuda_sm3x_div_rn_noftz_f32_slowpath)
        /*0014*/ 	.word	0x00001f40


	//----- nvinfo : EIATTR_FRAME_SIZE
	.align		4
.L_4:
        /*0018*/ 	.byte	0x04, 0x11
        /*001a*/ 	.short	(.L_6 - .L_5)
	.align		4
.L_5:
        /*001c*/ 	.word	index@(_Z9epanXYSumPfS_S_S_S_S_S_ii)
        /*0020*/ 	.word	0x00001f40


	//----- nvinfo : EIATTR_REGCOUNT
	.align		4
.L_6:
        /*0024*/ 	.byte	0x04, 0x2f
        /*0026*/ 	.short	(.L_8 - .L_7)
	.align		4
.L_7:
        /*0028*/ 	.word	index@(_Z10reduce_sumILj512EEvPfS0_i)
        /*002c*/ 	.word	0x0000001e


	//----- nvinfo : EIATTR_FRAME_SIZE
	.align		4
.L_8:
        /*0030*/ 	.byte	0x04, 0x11
        /*0032*/ 	.short	(.L_10 - .L_9)
	.align		4
.L_9:
        /*0034*/ 	.word	index@(_Z10reduce_sumILj512EEvPfS0_i)
        /*0038*/ 	.word	0x00000000


	//----- nvinfo : EIATTR_REGCOUNT
	.align		4
.L_10:
        /*003c*/ 	.byte	0x04, 0x2f
        /*003e*/ 	.short	(.L_12 - .L_11)
	.align		4
.L_11:
        /*0040*/ 	.word	index@(_Z10reduce_minILj512EEvPfS0_i)
        /*0044*/ 	.word	0x00000012


	//----- nvinfo : EIATTR_FRAME_SIZE
	.align		4
.L_12:
        /*0048*/ 	.byte	0x04, 0x11
        /*004a*/ 	.short	(.L_14 - .L_13)
	.align		4
.L_13:
        /*004c*/ 	.word	index@(_Z10reduce_minILj512EEvPfS0_i)
        /*0050*/ 	.word	0x00000000


	//----- nvinfo : EIATTR_MIN_STACK_SIZE
	.align		4
.L_14:
        /*0054*/ 	.byte	0x04, 0x12
        /*0056*/ 	.short	(.L_16 - .L_15)
	.align		4
.L_15:
        /*0058*/ 	.word	index@(_Z10reduce_minILj512EEvPfS0_i)
        /*005c*/ 	.word	0x00000000


	//----- nvinfo : EIATTR_MIN_STACK_SIZE
	.align		4
.L_16:
        /*0060*/ 	.byte	0x04, 0x12
        /*0062*/ 	.short	(.L_18 - .L_17)
	.align		4
.L_17:
        /*0064*/ 	.word	index@(_Z10reduce_sumILj512EEvPfS0_i)
        /*0068*/ 	.word	0x00000000


	//----- nvinfo : EIATTR_MIN_STACK_SIZE
	.align		4
.L_18:
        /*006c*/ 	.byte	0x04, 0x12
        /*006e*/ 	.short	(.L_20 - .L_19)
	.align		4
.L_19:
        /*0070*/ 	.word	index@(_Z9epanXYSumPfS_S_S_S_S_S_ii)
        /*0074*/ 	.word	0x00001f40
.L_20:


//--------------------- .nv.compat                --------------------------
	.section	.nv.compat,"",@"SHT_CUDA_COMPAT_INFO"
	.align	4
        /*0000*/ 	.byte	0x02, 0x09, 0x00, 0x00, 0x02, 0x02, 0x01, 0x00, 0x02, 0x05, 0x05, 0x00, 0x03, 0x07, 0x01, 0x01
        /*0010*/ 	.byte	0x02, 0x03, 0x00, 0x00, 0x02, 0x06, 0x01, 0x00, 0x04, 0x0b, 0x08, 0x00, 0x01, 0x00, 0x00, 0x00
        /*0020*/ 	.byte	0x00, 0x00, 0x00, 0x00


//--------------------- .nv.info._Z10reduce_minILj512EEvPfS0_i --------------------------
	.section	.nv.info._Z10reduce_minILj512EEvPfS0_i,"",@"SHT_CUDA_INFO"
	.sectionflags	@""
	.align	4


	//----- nvinfo : EIATTR_CUDA_API_VERSION
	.align		4
        /*0000*/ 	.byte	0x04, 0x37
        /*0002*/ 	.short	(.L_22 - .L_21)
.L_21:
        /*0004*/ 	.word	0x00000082


	//----- nvinfo : EIATTR_KPARAM_INFO
	.align		4
.L_22:
        /*0008*/ 	.byte	0x04, 0x17
        /*000a*/ 	.short	(.L_24 - .L_23)
.L_23:
        /*000c*/ 	.word	0x00000000
        /*0010*/ 	.short	0x0002
        /*0012*/ 	.short	0x0010
        /*0014*/ 	.byte	0x00, 0xf0, 0x11, 0x00


	//----- nvinfo : EIATTR_KPARAM_INFO
	.align		4
.L_24:
        /*0018*/ 	.byte	0x04, 0x17
        /*001a*/ 	.short	(.L_26 - .L_25)
.L_25:
        /*001c*/ 	.word	0x00000000
        /*0020*/ 	.short	0x0001
        /*0022*/ 	.short	0x0008
        /*0024*/ 	.byte	0x00, 0xf5, 0x21, 0x00


	//----- nvinfo : EIATTR_KPARAM_INFO
	.align		4
.L_26:
        /*0028*/ 	.byte	0x04, 0x17
        /*002a*/ 	.short	(.L_28 - .L_27)
.L_27:
        /*002c*/ 	.word	0x00000000
        /*0030*/ 	.short	0x0000
        /*0032*/ 	.short	0x0000
        /*0034*/ 	.byte	0x00, 0xf5, 0x21, 0x00


	//----- nvinfo : EIATTR_SPARSE_MMA_MASK
	.align		4
.L_28:
        /*0038*/ 	.byte	0x03, 0x50
        /*003a*/ 	.short	0x0000


	//----- nvinfo : EIATTR_MAXREG_COUNT
	.align		4
        /*003c*/ 	.byte	0x03, 0x1b
        /*003e*/ 	.short	0x00ff


	//----- nvinfo : EIATTR_NUM_BARRIERS
	.align		4
        /*0040*/ 	.byte	0x02, 0x4c
        /*0042*/ 	.byte	0x01
	.zero		1


	//----- nvinfo : EIATTR_MERCURY_ISA_VERSION
	.align		4
        /*0044*/ 	.byte	0x03, 0x5f
        /*0046*/ 	.short	0x0101


	//----- nvinfo : EIATTR_VRC_CTA_INIT_COUNT
	.align		4
        /*0048*/ 	.byte	0x02, 0x4a
	.zero		1
	.zero		1


	//----- nvinfo : EIATTR_EXIT_INSTR_OFFSETS
	.align		4
        /*004c*/ 	.byte	0x04, 0x1c
        /*004e*/ 	.short	(.L_30 - .L_29)


	//   ....[0]....
.L_29:
        /*0050*/ 	.word	0x000007e0


	//   ....[1]....
        /*0054*/ 	.word	0x00000aa0


	//   ....[2]....
        /*0058*/ 	.word	0x00000b10


	//----- nvinfo : EIATTR_CRS_STACK_SIZE
	.align		4
.L_30:
        /*005c*/ 	.byte	0x04, 0x1e
        /*005e*/ 	.short	(.L_32 - .L_31)
.L_31:
        /*0060*/ 	.word	0x00000000


	//----- nvinfo : EIATTR_CBANK_PARAM_SIZE
	.align		4
.L_32:
        /*0064*/ 	.byte	0x03, 0x19
        /*0066*/ 	.short	0x0014


	//----- nvinfo : EIATTR_PARAM_CBANK
	.align		4
        /*0068*/ 	.byte	0x04, 0x0a
        /*006a*/ 	.short	(.L_34 - .L_33)
	.align		4
.L_33:
        /*006c*/ 	.word	index@(.nv.constant0._Z10reduce_minILj512EEvPfS0_i)
        /*0070*/ 	.short	0x0380
        /*0072*/ 	.short	0x0014


	//----- nvinfo : EIATTR_SW_WAR
	.align		4
.L_34:
        /*0074*/ 	.byte	0x04, 0x36
        /*0076*/ 	.short	(.L_36 - .L_35)
.L_35:
        /*0078*/ 	.word	0x00000008
.L_36:


//--------------------- .nv.info._Z10reduce_sumILj512EEvPfS0_i --------------------------
	.section	.nv.info._Z10reduce_sumILj512EEvPfS0_i,"",@"SHT_CUDA_INFO"
	.sectionflags	@""
	.align	4


	//----- nvinfo : EIATTR_CUDA_API_VERSION
	.align		4
        /*0000*/ 	.byte	0x04, 0x37
        /*0002*/ 	.short	(.L_38 - .L_37)
.L_37:
        /*0004*/ 	.word	0x00000082


	//----- nvinfo : EIATTR_KPARAM_INFO
	.align		4
.L_38:
        /*0008*/ 	.byte	0x04, 0x17
        /*000a*/ 	.short	(.L_40 - .L_39)
.L_39:
        /*000c*/ 	.word	0x00000000
        /*0010*/ 	.short	0x0002
        /*0012*/ 	.short	0x0010
        /*0014*/ 	.byte	0x00, 0xf0, 0x11, 0x00


	//----- nvinfo : EIATTR_KPARAM_INFO
	.align		4
.L_40:
        /*0018*/ 	.byte	0x04, 0x17
        /*001a*/ 	.short	(.L_42 - .L_41)
.L_41:
        /*001c*/ 	.word	0x00000000
        /*0020*/ 	.short	0x0001
        /*0022*/ 	.short	0x0008
        /*0024*/ 	.byte	0x00, 0xf5, 0x21, 0x00


	//----- nvinfo : EIATTR_KPARAM_INFO
	.align		4
.L_42:
        /*0028*/ 	.byte	0x04, 0x17
        /*002a*/ 	.short	(.L_44 - .L_43)
.L_43:
        /*002c*/ 	.word	0x00000000
        /*0030*/ 	.short	0x0000
        /*0032*/ 	.short	0x0000
        /*0034*/ 	.byte	0x00, 0xf5, 0x21, 0x00


	//----- nvinfo : EIATTR_SPARSE_MMA_MASK
	.align		4
.L_44:
        /*0038*/ 	.byte	0x03, 0x50
        /*003a*/ 	.short	0x0000


	//----- nvinfo : EIATTR_MAXREG_COUNT
	.align		4
        /*003c*/ 	.byte	0x03, 0x1b
        /*003e*/ 	.short	0x00ff


	//----- nvinfo : EIATTR_NUM_BARRIERS
	.align		4
        /*0040*/ 	.byte	0x02, 0x4c
        /*0042*/ 	.byte	0x01
	.zero		1


	//----- nvinfo : EIATTR_MERCURY_ISA_VERSION
	.align		4
        /*0044*/ 	.byte	0x03, 0x5f
        /*0046*/ 	.short	0x0101


	//----- nvinfo : EIATTR_VRC_CTA_INIT_COUNT
	.align		4
        /*0048*/ 	.byte	0x02, 0x4a
	.zero		1
	.zero		1


	//----- nvinfo : EIATTR_EXIT_INSTR_OFFSETS
	.align		4
        /*004c*/ 	.byte	0x04, 0x1c
        /*004e*/ 	.short	(.L_46 - .L_45)


	//   ....[0]....
.L_45:
        /*0050*/ 	.word	0x00000960


	//   ....[1]....
        /*0054*/ 	.word	0x00000b00


	//   ....[2]....
        /*0058*/ 	.word	0x00000b60


	//----- nvinfo : EIATTR_CRS_STACK_SIZE
	.align		4
.L_46:
        /*005c*/ 	.byte	0x04, 0x1e
        /*005e*/ 	.short	(.L_48 - .L_47)
.L_47:
        /*0060*/ 	.word	0x00000000


	//----- nvinfo : EIATTR_CBANK_PARAM_SIZE
	.align		4
.L_48:
        /*0064*/ 	.byte	0x03, 0x19
        /*0066*/ 	.short	0x0014


	//----- nvinfo : EIATTR_PARAM_CBANK
	.align		4
        /*0068*/ 	.byte	0x04, 0x0a
        /*006a*/ 	.short	(.L_50 - .L_49)
	.align		4
.L_49:
        /*006c*/ 	.word	index@(.nv.constant0._Z10reduce_sumILj512EEvPfS0_i)
        /*0070*/ 	.short	0x0380
        /*0072*/ 	.short	0x0014


	//----- nvinfo : EIATTR_SW_WAR
	.align		4
.L_50:
        /*0074*/ 	.byte	0x04, 0x36
        /*0076*/ 	.short	(.L_52 - .L_51)
.L_51:
        /*0078*/ 	.word	0x00000008
.L_52:


//--------------------- .nv.info._Z9epanXYSumPfS_S_S_S_S_S_ii --------------------------
	.section	.nv.info._Z9epanXYSumPfS_S_S_S_S_S_ii,"",@"SHT_CUDA_INFO"
	.sectionflags	@""
	.align	4


	//----- nvinfo : EIATTR_CUDA_API_VERSION
	.align		4
        /*0000*/ 	.byte	0x04, 0x37
        /*0002*/ 	.short	(.L_54 - .L_53)
.L_53:
        /*0004*/ 	.word	0x00000082


	//----- nvinfo : EIATTR_KPARAM_INFO
	.align		4
.L_54:
        /*0008*/ 	.byte	0x04, 0x17
        /*000a*/ 	.short	(.L_56 - .L_55)
.L_55:
        /*000c*/ 	.word	0x00000000
        /*0010*/ 	.short	0x0008
        /*0012*/ 	.short	0x003c
        /*0014*/ 	.byte	0x00, 0xf0, 0x11, 0x00


	//----- nvinfo : EIATTR_KPARAM_INFO
	.align		4
.L_56:
        /*0018*/ 	.byte	0x04, 0x17
        /*001a*/ 	.short	(.L_58 - .L_57)
.L_57:
        /*001c*/ 	.word	0x00000000
        /*0020*/ 	.short	0x0007
        /*0022*/ 	.short	0x0038
        /*0024*/ 	.byte	0x00, 0xf0, 0x11, 0x00


	//----- nvinfo : EIATTR_KPARAM_INFO
	.align		4
.L_58:
        /*0028*/ 	.byte	0x04, 0x17
        /*002a*/ 	.short	(.L_60 - .L_59)
.L_59:
        /*002c*/ 	.word	0x00000000
        /*0030*/ 	.short	0x0006
        /*0032*/ 	.short	0x0030
        /*0034*/ 	.byte	0x00, 0xf5, 0x21, 0x00


	//----- nvinfo : EIATTR_KPARAM_INFO
	.align		4
.L_60:
        /*0038*/ 	.byte	0x04, 0x17
        /*003a*/ 	.short	(.L_62 - .L_61)
.L_61:
        /*003c*/ 	.word	0x00000000
        /*0040*/ 	.short	0x0005
        /*0042*/ 	.short	0x0028
        /*0044*/ 	.byte	0x00, 0xf5, 0x21, 0x00


	//----- nvinfo : EIATTR_KPARAM_INFO
	.align		4
.L_62:
        /*0048*/ 	.byte	0x04, 0x17
        /*004a*/ 	.short	(.L_64 - .L_63)
.L_63:
        /*004c*/ 	.word	0x00000000
        /*0050*/ 	.short	0x0004
        /*0052*/ 	.short	0x0020
        /*0054*/ 	.byte	0x00, 0xf5, 0x21, 0x00


	//----- nvinfo : EIATTR_KPARAM_INFO
	.align		4
.L_64:
        /*0058*/ 	.byte	0x04, 0x17
        /*005a*/ 	.short	(.L_66 - .L_65)
.L_65:
        /*005c*/ 	.word	0x00000000
        /*0060*/ 	.short	0x0003
        /*0062*/ 	.short	0x0018
        /*0064*/ 	.byte	0x00, 0xf5, 0x21, 0x00


	//----- nvinfo : EIATTR_KPARAM_INFO
	.align		4
.L_66:
        /*0068*/ 	.byte	0x04, 0x17
        /*006a*/ 	.short	(.L_68 - .L_67)
.L_67:
        /*006c*/ 	.word	0x00000000
        /*0070*/ 	.short	0x0002
        /*0072*/ 	.short	0x0010
        /*0074*/ 	.byte	0x00, 0xf5, 0x21, 0x00


	//----- nvinfo : EIATTR_KPARAM_INFO
	.align		4
.L_68:
        /*0078*/ 	.byte	0x04, 0x17
        /*007a*/ 	.short	(.L_70 - .L_69)
.L_69:
        /*007c*/ 	.word	0x00000000
        /*0080*/ 	.short	0x0001
        /*0082*/ 	.short	0x0008
        /*0084*/ 	.byte	0x00, 0xf5, 0x21, 0x00


	//----- nvinfo : EIATTR_KPARAM_INFO
	.align		4
.L_70:
        /*0088*/ 	.byte	0x04, 0x17
        /*008a*/ 	.short	(.L_72 - .L_71)
.L_71:
        /*008c*/ 	.word	0x00000000
        /*0090*/ 	.short	0x0000
        /*0092*/ 	.short	0x0000
        /*0094*/ 	.byte	0x00, 0xf5, 0x21, 0x00


	//----- nvinfo : EIATTR_SPARSE_MMA_MASK
	.align		4
.L_72:
        /*0098*/ 	.byte	0x03, 0x50
        /*009a*/ 	.short	0x0000


	//----- nvinfo : EIATTR_MAXREG_COUNT
	.align		4
        /*009c*/ 	.byte	0x03, 0x1b
        /*009e*/ 	.short	0x00ff


	//----- nvinfo : EIATTR_MERCURY_ISA_VERSION
	.align		4
        /*00a0*/ 	.byte	0x03, 0x5f
        /*00a2*/ 	.short	0x0101


	//----- nvinfo : EIATTR_VRC_CTA_INIT_COUNT
	.align		4
        /*00a4*/ 	.byte	0x02, 0x4a
	.zero		1
	.zero		1


	//----- nvinfo : EIATTR_EXIT_INSTR_OFFSETS
	.align		4
        /*00a8*/ 	.byte	0x04, 0x1c
        /*00aa*/ 	.short	(.L_74 - .L_73)


	//   ....[0]....
.L_73:
        /*00ac*/ 	.word	0x00000080


	//   ....[1]....
        /*00b0*/ 	.word	0x000016d0


	//   ....[2]....
        /*00b4*/ 	.word	0x00002ba0


	//   ....[3]....
        /*00b8*/ 	.word	0x00003610


	//   ....[4]....
        /*00bc*/ 	.word	0x00003b30


	//----- nvinfo : EIATTR_CRS_STACK_SIZE
	.align		4
.L_74:
        /*00c0*/ 	.byte	0x04, 0x1e
        /*00c2*/ 	.short	(.L_76 - .L_75)
.L_75:
        /*00c4*/ 	.word	0x00000000


	//----- nvinfo : EIATTR_CBANK_PARAM_SIZE
	.align		4
.L_76:
        /*00c8*/ 	.byte	0x03, 0x19
        /*00ca*/ 	.short	0x0040


	//----- nvinfo : EIATTR_PARAM_CBANK
	.align		4
        /*00cc*/ 	.byte	0x04, 0x0a
        /*00ce*/ 	.short	(.L_78 - .L_77)
	.align		4
.L_77:
        /*00d0*/ 	.word	index@(.nv.constant0._Z9epanXYSumPfS_S_S_S_S_S_ii)
        /*00d4*/ 	.short	0x0380
        /*00d6*/ 	.short	0x0040


	//----- nvinfo : EIATTR_SW_WAR
	.align		4
.L_78:
        /*00d8*/ 	.byte	0x04, 0x36
        /*00da*/ 	.short	(.L_80 - .L_79)
.L_79:
        /*00dc*/ 	.word	0x00000008
.L_80:


//--------------------- .nv.callgraph             --------------------------
	.section	.nv.callgraph,"",@"SHT_CUDA_CALLGRAPH"
	.align	4
	.sectionentsize	8
	.align		4
        /*0000*/ 	.word	0x00000000
	.align		4
        /*0004*/ 	.word	0xffffffff
	.align		4
        /*0008*/ 	.word	0x00000000
	.align		4
        /*000c*/ 	.word	0xfffffffe
	.align		4
        /*0010*/ 	.word	0x00000000
	.align		4
        /*0014*/ 	.word	0xfffffffd
	.align		4
        /*0018*/ 	.word	0x00000000
	.align		4
        /*001c*/ 	.word	0xfffffffc


//--------------------- .nv.constant3             --------------------------
	.section	.nv.constant3,"a",@progbits
	.align	4
.nv.constant3:
	.type		d_bw,@object
	.size		d_bw,(.L_0 - d_bw)
d_bw:
	.zero		4000
.L_0:


//--------------------- .text._Z10reduce_minILj512EEvPfS0_i --------------------------
	.section	.text._Z10reduce_minILj512EEvPfS0_i,"ax",@progbits
	.align	128
        .global         _Z10reduce_minILj512EEvPfS0_i
        .type           _Z10reduce_minILj512EEvPfS0_i,@function
        .size           _Z10reduce_minILj512EEvPfS0_i,(.L_x_137 - _Z10reduce_minILj512EEvPfS0_i)
        .other          _Z10reduce_minILj512EEvPfS0_i,@"STO_CUDA_ENTRY STV_DEFAULT"
_Z10reduce_minILj512EEvPfS0_i:
.text._Z10reduce_minILj512EEvPfS0_i:
[----:B------:R-:W-:Y:S08]  /*0000*/  LDC R1, c[0x0][0x37c] ;  /* 0x0000df00ff017b82 */ /* 0x000ff00000000800 */
[----:B------:R-:W0:Y:S01]  /*0010*/  S2UR UR5, SR_CgaCtaId ;  /* 0x00000000000579c3 */ /* 0x000e220000008800 */
[----:B------:R-:W1:Y:S01]  /*0020*/  S2R R0, SR_TID.X ;  /* 0x0000000000007919 */ /* 0x000e620000002100 */
[----:B------:R-:W-:Y:S01]  /*0030*/  UMOV UR4, 0x400 ;  /* 0x0000040000047882 */ /* 0x000fe20000000000 */
[----:B------:R-:W-:Y:S01]  /*0040*/  IMAD.MOV.U32 R3, RZ, RZ, 0x7f7fffff ;  /* 0x7f7fffffff037424 */ /* 0x000fe200078e00ff */
[----:B------:R-:W2:Y:S01]  /*0050*/  LDCU.64 UR6, c[0x0][0x358] ;  /* 0x00006b00ff0677ac */ /* 0x000ea20008000a00 */
[----:B------:R-:W-:Y:S01]  /*0060*/  BSSY.RECONVERGENT B0, `(.L_x_0) ;  /* 0x0000056000007945 */ /* 0x000fe20003800200 */
[----:B0-----:R-:W-:Y:S01]  /*0070*/  ULEA UR4, UR5, UR4, 0x18 ;  /* 0x0000000405047291 */ /* 0x001fe2000f8ec0ff */
[----:B------:R-:W0:Y:S05]  /*0080*/  LDCU UR5, c[0x0][0x390] ;  /* 0x00007200ff0577ac */ /* 0x000e2a0008000800 */
[----:B-1----:R-:W-:-:S05]  /*0090*/  LEA R2, R0, UR4, 0x2 ;  /* 0x0000000400027c11 */ /* 0x002fca000f8e10ff */
[----:B------:R-:W1:Y:S01]  /*00a0*/  LDCU UR4, c[0x0][0x390] ;  /* 0x00007200ff0477ac */ /* 0x000e620008000800 */
[----:B------:R3:W-:Y:S01]  /*00b0*/  STS [R2], R3 ;  /* 0x0000000302007388 */ /* 0x0007e20000000800 */
[----:B0-----:R-:W-:-:S13]  /*00c0*/  ISETP.GE.U32.AND P0, PT, R0, UR5, PT ;  /* 0x0000000500007c0c */ /* 0x001fda000bf06070 */
[----:B-123--:R-:W-:Y:S05]  /*00d0*/  @P0 BRA `(.L_x_1) ;  /* 0x0000000400380947 */ /* 0x00efea0003800000 */
[----:B------:R-:W-:-:S05]  /*00e0*/  LOP3.LUT R3, RZ, R0, RZ, 0x33, !PT ;  /* 0x00000000ff037212 */ /* 0x000fca00078e33ff */
[----:B------:R-:W-:-:S05]  /*00f0*/  VIADD R4, R3, UR5 ;  /* 0x0000000503047c36 */ /* 0x000fca0008000000 */
[C---:B------:R-:W-:Y:S02]  /*0100*/  LOP3.LUT R3, R4.reuse, 0x600, RZ, 0xc0, !PT ;  /* 0x0000060004037812 */ /* 0x040fe400078ec0ff */
[----:B------:R-:W-:Y:S02]  /*0110*/  ISETP.GE.U32.AND P0, PT, R4, 0x600, PT ;  /* 0x000006000400780c */ /* 0x000fe40003f06070 */
[----:B------:R-:W-:Y:S01]  /*0120*/  ISETP.NE.AND P1, PT, R3, 0x600, PT ;  /* 0x000006000300780c */ /* 0x000fe20003f25270 */
[----:B------:R-:W-:-:S12]  /*0130*/  IMAD.MOV.U32 R3, RZ, RZ, R0 ;  /* 0x000000ffff037224 */ /* 0x000fd800078e0000 */
[----:B------:R-:W-:Y:S05]  /*0140*/  @!P1 BRA `(.L_x_2) ;  /* 0x0000000000689947 */ /* 0x000fea0003800000 */
[----:B------:R-:W0:Y:S01]  /*0150*/  LDCU.64 UR8, c[0x0][0x380] ;  /* 0x00007000ff0877ac */ /* 0x000e220008000a00 */
[----:B------:R-:W-:Y:S01]  /*0160*/  LEA.HI R3, R4, 0x1, RZ, 0x17 ;  /* 0x0000000104037811 */ /* 0x000fe200078fb8ff */
[----:B------:R-:W-:-:S04]  /*0170*/  IMAD.WIDE.U32 R4, R0, 0x4, RZ ;  /* 0x0000000400047825 */ /* 0x000fc800078e00ff */
[C---:B------:R-:W-:Y:S01]  /*0180*/  IMAD.SHL.U32 R6, R3.reuse, 0x200, RZ ;  /* 0x0000020003067824 */ /* 0x040fe200078e00ff */
[----:B------:R-:W-:Y:S01]  /*0190*/  LOP3.LUT R3, R3, 0x3, RZ, 0xc0, !PT ;  /* 0x0000000303037812 */ /* 0x000fe200078ec0ff */
[----:B------:R-:W-:-:S03]  /*01a0*/  IMAD.MOV.U32 R9, RZ, RZ, R4 ;  /* 0x000000ffff097224 */ /* 0x000fc600078e0004 */
[----:B------:R-:W-:Y:S01]  /*01b0*/  LOP3.LUT R7, R6, 0x600, RZ, 0xc0, !PT ;  /* 0x0000060006077812 */ /* 0x000fe200078ec0ff */
[----:B------:R-:W-:-:S04]  /*01c0*/  IMAD.MOV R6, RZ, RZ, -R3 ;  /* 0x000000ffff067224 */ /* 0x000fc800078e0a03 */
[----:B------:R-:W-:Y:S01]  /*01d0*/  IMAD.IADD R3, R7, 0x1, R0 ;  /* 0x0000000107037824 */ /* 0x000fe200078e0200 */
[----:B0-----:R-:W-:-:S04]  /*01e0*/  IADD3 R8, P1, PT, R4, UR8, RZ ;  /* 0x0000000804087c10 */ /* 0x001fc8000ff3e0ff */
[----:B------:R-:W-:-:S09]  /*01f0*/  IADD3.X R5, PT, PT, R5, UR9, RZ, P1, !PT ;  /* 0x0000000905057c10 */ /* 0x000fd20008ffe4ff */
.L_x_3:
[----:B------:R-:W-:Y:S01]  /*0200*/  IMAD.MOV.U32 R4, RZ, RZ, R8 ;  /* 0x000000ffff047224 */ /* 0x000fe200078e0008 */
[----:B------:R-:W0:Y:S05]  /*0210*/  LDS R7, [R2] ;  /* 0x0000000002077984 */ /* 0x000e2a0000000800 */
[----:B------:R-:W0:Y:S01]  /*0220*/  LDG.E R4, desc[UR6][R4.64] ;  /* 0x0000000604047981 */ /* 0x000e22000c1e1900 */
[----:B------:R-:W-:Y:S01]  /*0230*/  VIADD R6, R6, 0x1 ;  /* 0x0000000106067836 */ /* 0x000fe20000000000 */
[----:B------:R-:W-:Y:S05]  /*0240*/  WARPSYNC.ALL ;  /* 0x0000000000007948 */ /* 0x000fea0003800000 */
[----:B------:R-:W-:-:S02]  /*0250*/  ISETP.NE.AND P2, PT, R6, RZ, PT ;  /* 0x000000ff0600720c */ /* 0x000fc40003f45270 */
[----:B0-----:R-:W-:-:S13]  /*0260*/  FSETP.GEU.AND P1, PT, R4, R7, PT ;  /* 0x000000070400720b */ /* 0x001fda0003f2e000 */
[----:B------:R0:W1:Y:S01]  /*0270*/  @!P1 LDC R7, c[0x3][R9] ;  /* 0x00c0000009079b82 */ /* 0x0000620000000800 */
[----:B------:R2:W-:Y:S01]  /*0280*/  @!P1 STS [R2], R4 ;  /* 0x0000000402009388 */ /* 0x0005e20000000800 */
[----:B0-----:R-:W-:-:S03]  /*0290*/  VIADD R9, R9, 0x800 ;  /* 0x0000080009097836 */ /* 0x001fc60000000000 */
[----:B-1----:R2:W-:Y:S03]  /*02a0*/  @!P1 STS [R2+0x800], R7 ;  /* 0x0008000702009388 */ /* 0x0025e60000000800 */
[----:B------:R-:W-:Y:S01]  /*02b0*/  BAR.SYNC.DEFER_BLOCKING 0x0 ;  /* 0x0000000000007b1d */ /* 0x000fe20000010000 */
[----:B------:R-:W-:-:S05]  /*02c0*/  IADD3 R8, P1, PT, R8, 0x800, RZ ;  /* 0x0000080008087810 */ /* 0x000fca0007f3e0ff */
[----:B------:R-:W-:Y:S01]  /*02d0*/  IMAD.X R5, RZ, RZ, R5, P1 ;  /* 0x000000ffff057224 */ /* 0x000fe200008e0605 */
[----:B--2---:R-:W-:Y:S07]  /*02e0*/  @P2 BRA `(.L_x_3) ;  /* 0xfffffffc00c42947 */ /* 0x004fee000383ffff */
.L_x_2:
[----:B------:R-:W-:Y:S05]  /*02f0*/  @!P0 BRA `(.L_x_1) ;  /* 0x0000000000b08947 */ /* 0x000fea0003800000 */
[----:B------:R-:W0:Y:S01]  /*0300*/  LDCU.64 UR8, c[0x0][0x380] ;  /* 0x00007000ff0877ac */ /* 0x000e220008000a00 */
[----:B------:R-:W-:Y:S02]  /*0310*/  IMAD.MOV.U32 R4, RZ, RZ, 0x1000 ;  /* 0x00001000ff047424 */ /* 0x000fe400078e00ff */
[----:B------:R-:W-:Y:S02]  /*0320*/  IMAD.MOV.U32 R5, RZ, RZ, 0x0 ;  /* 0x00000000ff057424 */ /* 0x000fe400078e00ff */
[----:B------:R-:W-:-:S04]  /*0330*/  IMAD.WIDE.U32 R4, R3, 0x4, R4 ;  /* 0x0000000403047825 */ /* 0x000fc800078e0004 */
[----:B------:R-:W-:Y:S01]  /*0340*/  IMAD.MOV.U32 R8, RZ, RZ, R4 ;  /* 0x000000ffff087224 */ /* 0x000fe200078e0004 */
[----:B0-----:R-:W-:-:S04]  /*0350*/  IADD3 R6, P0, PT, R4, UR8, RZ ;  /* 0x0000000804067c10 */ /* 0x001fc8000ff1e0ff */
[----:B------:R-:W-:-:S09]  /*0360*/  IADD3.X R7, PT, PT, R5, UR9, RZ, P0, !PT ;  /* 0x0000000905077c10 */ /* 0x000fd200087fe4ff */
.L_x_4:
[----:B------:R-:W-:Y:S02]  /*0370*/  IMAD.MOV.U32 R4, RZ, RZ, R6 ;  /* 0x000000ffff047224 */ /* 0x000fe400078e0006 */
[----:B------:R-:W-:Y:S01]  /*0380*/  IMAD.MOV.U32 R5, RZ, RZ, R7 ;  /* 0x000000ffff057224 */ /* 0x000fe200078e0007 */
[----:B------:R-:W0:Y:S04]  /*0390*/  LDS R6, [R2] ;  /* 0x0000000002067984 */ /* 0x000e280000000800 */
[----:B------:R-:W0:Y:S01]  /*03a0*/  LDG.E R11, desc[UR6][R4.64+-0x1000] ;  /* 0xfff00006040b7981 */ /* 0x000e22000c1e1900 */
[----:B------:R-:W-:Y:S05]  /*03b0*/  WARPSYNC.ALL ;  /* 0x0000000000007948 */ /* 0x000fea0003800000 */
[----:B0-----:R-:W-:-:S13]  /*03c0*/  FSETP.GEU.AND P0, PT, R11, R6, PT ;  /* 0x000000060b00720b */ /* 0x001fda0003f0e000 */
[----:B------:R-:W0:Y:S01]  /*03d0*/  @!P0 LDC R7, c[0x3][R8+-0x1000] ;  /* 0x00fc000008078b82 */ /* 0x000e220000000800 */
[----:B------:R-:W-:Y:S04]  /*03e0*/  @!P0 STS [R2], R11 ;  /* 0x0000000b02008388 */ /* 0x000fe80000000800 */
[----:B0-----:R-:W-:Y:S03]  /*03f0*/  @!P0 STS [R2+0x800], R7 ;  /* 0x0008000702008388 */ /* 0x001fe60000000800 */
[----:B------:R-:W-:Y:S06]  /*0400*/  BAR.SYNC.DEFER_BLOCKING 0x0 ;  /* 0x0000000000007b1d */ /* 0x000fec0000010000 */
[----:B------:R-:W2:Y:S04]  /*0410*/  LDG.E R13, desc[UR6][R4.64+-0x800] ;  /* 0xfff80006040d7981 */ /* 0x000ea8000c1e1900 */
[----:B------:R-:W2:Y:S02]  /*0420*/  LDS R6, [R2] ;  /* 0x0000000002067984 */ /* 0x000ea40000000800 */
[----:B--2---:R-:W-:-:S13]  /*0430*/  FSETP.GEU.AND P0, PT, R13, R6, PT ;  /* 0x000000060d00720b */ /* 0x004fda0003f0e000 */
        /* <DEDUP_REMOVED lines=11> */
[----:B------:R-:W2:Y:S01]  /*04f0*/  LDG.E R11, desc[UR6][R4.64+0x800] ;  /* 0x00080006040b7981 */ /* 0x000ea2000c1e1900 */
[----:B------:R-:W-:-:S03]  /*0500*/  VIADD R3, R3, 0x800 ;  /* 0x0000080003037836 */ /* 0x000fc60000000000 */
[----:B------:R-:W2:Y:S02]  /*0510*/  LDS R6, [R2] ;  /* 0x0000000002067984 */ /* 0x000ea40000000800 */
[----:B------:R-:W-:Y:S02]  /*0520*/  ISETP.GE.U32.AND P1, PT, R3, UR4, PT ;  /* 0x0000000403007c0c */ /* 0x000fe4000bf26070 */
[----:B--2---:R-:W-:-:S13]  /*0530*/  FSETP.GEU.AND P0, PT, R11, R6, PT ;  /* 0x000000060b00720b */ /* 0x004fda0003f0e000 */
[----:B------:R0:W1:Y:S01]  /*0540*/  @!P0 LDC R9, c[0x3][R8+0x800] ;  /* 0x00c2000008098b82 */ /* 0x0000620000000800 */
[----:B------:R2:W-:Y:S01]  /*0550*/  @!P0 STS [R2], R11 ;  /* 0x0000000b02008388 */ /* 0x0005e20000000800 */
[----:B0-----:R-:W-:-:S03]  /*0560*/  VIADD R8, R8, 0x2000 ;  /* 0x0000200008087836 */ /* 0x001fc60000000000 */
[----:B-1----:R2:W-:Y:S03]  /*0570*/  @!P0 STS [R2+0x800], R9 ;  /* 0x0008000902008388 */ /* 0x0025e60000000800 */
[----:B------:R-:W-:Y:S01]  /*0580*/  BAR.SYNC.DEFER_BLOCKING 0x0 ;  /* 0x0000000000007b1d */ /* 0x000fe20000010000 */
[----:B------:R-:W-:-:S05]  /*0590*/  IADD3 R6, P0, PT, R4, 0x2000, RZ ;  /* 0x0000200004067810 */ /* 0x000fca0007f1e0ff */
[----:B------:R-:W-:Y:S01]  /*05a0*/  IMAD.X R7, RZ, RZ, R5, P0 ;  /* 0x000000ffff077224 */ /* 0x000fe200000e0605 */
[----:B--2---:R-:W-:Y:S07]  /*05b0*/  @!P1 BRA `(.L_x_4) ;  /* 0xfffffffc006c9947 */ /* 0x004fee000383ffff */
.L_x_1:
[----:B------:R-:W-:Y:S05]  /*05c0*/  BSYNC.RECONVERGENT B0 ;  /* 0x0000000000007941 */ /* 0x000fea0003800200 */
.L_x_0:
[C---:B------:R-:W-:Y:S02]  /*05d0*/  ISETP.GT.U32.AND P3, PT, R0.reuse, 0xff, PT ;  /* 0x000000ff0000780c */ /* 0x040fe40003f64070 */
[C---:B------:R-:W-:Y:S02]  /*05e0*/  ISETP.GT.U32.AND P0, PT, R0.reuse, 0x7f, PT ;  /* 0x0000007f0000780c */ /* 0x040fe40003f04070 */
[C---:B------:R-:W-:Y:S02]  /*05f0*/  ISETP.GT.U32.AND P1, PT, R0.reuse, 0x3f, PT ;  /* 0x0000003f0000780c */ /* 0x040fe40003f24070 */
[----:B------:R-:W-:-:S07]  /*0600*/  ISETP.GT.U32.AND P2, PT, R0, 0x1f, PT ;  /* 0x0000001f0000780c */ /* 0x000fce0003f44070 */
[----:B------:R-:W-:Y:S06]  /*0610*/  @P3 BRA `(.L_x_5) ;  /* 0x0000000000183947 */ /* 0x000fec0003800000 */
[----:B------:R-:W-:Y:S04]  /*0620*/  LDS R3, [R2+0x400] ;  /* 0x0004000002037984 */ /* 0x000fe80000000800 */
[----:B------:R-:W0:Y:S02]  /*0630*/  LDS R4, [R2] ;  /* 0x0000000002047984 */ /* 0x000e240000000800 */
[----:B0-----:R-:W-:-:S13]  /*0640*/  FSETP.GEU.AND P3, PT, R3, R4, PT ;  /* 0x000000040300720b */ /* 0x001fda0003f6e000 */
[----:B------:R-:W0:Y:S04]  /*0650*/  @!P3 LDS R5, [R2+0xc00] ;  /* 0x000c00000205b984 */ /* 0x000e280000000800 */
[----:B------:R1:W-:Y:S04]  /*0660*/  @!P3 STS [R2], R3 ;  /* 0x000000030200b388 */ /* 0x0003e80000000800 */
[----:B0-----:R1:W-:Y:S02]  /*0670*/  @!P3 STS [R2+0x800], R5 ;  /* 0x000800050200b388 */ /* 0x0013e40000000800 */
.L_x_5:
[----:B------:R-:W-:Y:S05]  /*0680*/  WARPSYNC.ALL ;  /* 0x0000000000007948 */ /* 0x000fea0003800000 */
[----:B------:R-:W-:Y:S06]  /*0690*/  BAR.SYNC.DEFER_BLOCKING 0x0 ;  /* 0x0000000000007b1d */ /* 0x000fec0000010000 */
[----:B------:R-:W-:Y:S04]  /*06a0*/  BSSY.RECONVERGENT B0, `(.L_x_6) ;  /* 0x0000008000007945 */ /* 0x000fe80003800200 */
[----:B------:R-:W-:Y:S05]  /*06b0*/  @P0 BRA `(.L_x_7) ;  /* 0x0000000000180947 */ /* 0x000fea0003800000 */
[----:B-1----:R-:W-:Y:S04]  /*06c0*/  LDS R3, [R2+0x200] ;  /* 0x0002000002037984 */ /* 0x002fe80000000800 */
[----:B------:R-:W0:Y:S02]  /*06d0*/  LDS R4, [R2] ;  /* 0x0000000002047984 */ /* 0x000e240000000800 */
[----:B0-----:R-:W-:-:S13]  /*06e0*/  FSETP.GEU.AND P0, PT, R3, R4, PT ;  /* 0x000000040300720b */ /* 0x001fda0003f0e000 */
[----:B------:R-:W0:Y:S04]  /*06f0*/  @!P0 LDS R5, [R2+0xa00] ;  /* 0x000a000002058984 */ /* 0x000e280000000800 */
[----:B------:R2:W-:Y:S04]  /*0700*/  @!P0 STS [R2], R3 ;  /* 0x0000000302008388 */ /* 0x0005e80000000800 */
[----:B0-----:R2:W-:Y:S02]  /*0710*/  @!P0 STS [R2+0x800], R5 ;  /* 0x0008000502008388 */ /* 0x0015e40000000800 */
.L_x_7:
[----:B------:R-:W-:Y:S05]  /*0720*/  BSYNC.RECONVERGENT B0 ;  /* 0x0000000000007941 */ /* 0x000fea0003800200 */
.L_x_6:
[----:B------:R-:W-:Y:S06]  /*0730*/  BAR.SYNC.DEFER_BLOCKING 0x0 ;  /* 0x0000000000007b1d */ /* 0x000fec0000010000 */
[----:B------:R-:W-:Y:S04]  /*0740*/  BSSY.RECONVERGENT B0, `(.L_x_8) ;  /* 0x0000008000007945 */ /* 0x000fe80003800200 */
[----:B------:R-:W-:Y:S05]  /*0750*/  @P1 BRA `(.L_x_9) ;  /* 0x0000000000181947 */ /* 0x000fea0003800000 */
[----:B-12---:R-:W-:Y:S04]  /*0760*/  LDS R3, [R2+0x100] ;  /* 0x0001000002037984 */ /* 0x006fe80000000800 */
[----:B------:R-:W0:Y:S02]  /*0770*/  LDS R4, [R2] ;  /* 0x0000000002047984 */ /* 0x000e240000000800 */
[----:B0-----:R-:W-:-:S13]  /*0780*/  FSETP.GEU.AND P0, PT, R3, R4, PT ;  /* 0x000000040300720b */ /* 0x001fda0003f0e000 */
[----:B------:R-:W0:Y:S04]  /*0790*/  @!P0 LDS R5, [R2+0x900] ;  /* 0x0009000002058984 */ /* 0x000e280000000800 */
[----:B------:R3:W-:Y:S04]  /*07a0*/  @!P0 STS [R2], R3 ;  /* 0x0000000302008388 */ /* 0x0007e80000000800 */
[----:B0-----:R3:W-:Y:S02]  /*07b0*/  @!P0 STS [R2+0x800], R5 ;  /* 0x0008000502008388 */ /* 0x0017e40000000800 */
.L_x_9:
[----:B------:R-:W-:Y:S05]  /*07c0*/  BSYNC.RECONVERGENT B0 ;  /* 0x0000000000007941 */ /* 0x000fea0003800200 */
.L_x_8:
[----:B------:R-:W-:Y:S06]  /*07d0*/  BAR.SYNC.DEFER_BLOCKING 0x0 ;  /* 0x0000000000007b1d */ /* 0x000fec0000010000 */
[----:B------:R-:W-:Y:S05]  /*07e0*/  @P2 EXIT ;  /* 0x000000000000294d */ /* 0x000fea0003800000 */
[----:B-123--:R-:W-:Y:S01]  /*07f0*/  LDS R3, [R2+0x80] ;  /* 0x0000800002037984 */ /* 0x00efe20000000800 */
[----:B------:R-:W-:-:S03]  /*0800*/  ISETP.NE.AND P1, PT, R0, RZ, PT ;  /* 0x000000ff0000720c */ /* 0x000fc60003f25270 */
[----:B------:R-:W0:Y:S02]  /*0810*/  LDS R4, [R2] ;  /* 0x0000000002047984 */ /* 0x000e240000000800 */
[----:B0-----:R-:W-:-:S13]  /*0820*/  FSETP.GEU.AND P0, PT, R3, R4, PT ;  /* 0x000000040300720b */ /* 0x001fda0003f0e000 */
[----:B------:R-:W0:Y:S04]  /*0830*/  @!P0 LDS R3, [R2+0x80] ;  /* 0x0000800002038984 */ /* 0x000e280000000800 */
[----:B0-----:R-:W-:Y:S04]  /*0840*/  @!P0 STS [R2], R3 ;  /* 0x0000000302008388 */ /* 0x001fe80000000800 */
[----:B------:R-:W0:Y:S04]  /*0850*/  @!P0 LDS R5, [R2+0x880] ;  /* 0x0008800002058984 */ /* 0x000e280000000800 */
[----:B0-----:R-:W-:Y:S04]  /*0860*/  @!P0 STS [R2+0x800], R5 ;  /* 0x0008000502008388 */ /* 0x001fe80000000800 */
[----:B------:R-:W-:Y:S04]  /*0870*/  LDS R4, [R2+0x40] ;  /* 0x0000400002047984 */ /* 0x000fe80000000800 */
        /* <DEDUP_REMOVED lines=33> */
[----:B0-----:R0:W-:Y:S01]  /*0a90*/  @!P0 STS [R2+0x800], R9 ;  /* 0x0008000902008388 */ /* 0x0011e20000000800 */
[----:B------:R-:W-:Y:S05]  /*0aa0*/  @P1 EXIT ;  /* 0x000000000000194d */ /* 0x000fea0003800000 */
[----:B------:R-:W1:Y:S01]  /*0ab0*/  S2UR UR5, SR_CgaCtaId ;  /* 0x00000000000579c3 */ /* 0x000e620000008800 */
[----:B------:R-:W-:-:S07]  /*0ac0*/  UMOV UR4, 0x400 ;  /* 0x0000040000047882 */ /* 0x000fce0000000000 */
[----:B0-----:R-:W0:Y:S01]  /*0ad0*/  LDC.64 R2, c[0x0][0x388] ;  /* 0x0000e200ff027b82 */ /* 0x001e220000000a00 */
[----:B-1----:R-:W-:-:S09]  /*0ae0*/  ULEA UR4, UR5, UR4, 0x18 ;  /* 0x0000000405047291 */ /* 0x002fd2000f8ec0ff */
[----:B------:R-:W0:Y:S04]  /*0af0*/  LDS R5, [UR4+0x800] ;  /* 0x00080004ff057984 */ /* 0x000e280008000800 */
[----:B0-----:R-:W-:Y:S01]  /*0b00*/  STG.E desc[UR6][R2.64], R5 ;  /* 0x0000000502007986 */ /* 0x001fe2000c101906 */
[----:B------:R-:W-:Y:S05]  /*0b10*/  EXIT ;  /* 0x000000000000794d */ /* 0x000fea0003800000 */
.L_x_10:
[----:B------:R-:W-:-:S00]  /*0b20*/  BRA `(.L_x_10) ;  /* 0xfffffffc00fc7947 */ /* 0x000fc0000383ffff */
[----:B------:R-:W-:-:S00]  /*0b30*/  NOP ;  /* 0x0000000000007918 */ /* 0x000fc00000000000 */
        /* <DEDUP_REMOVED lines=12> */
.L_x_137:


//--------------------- .text._Z10reduce_sumILj512EEvPfS0_i --------------------------
	.section	.text._Z10reduce_sumILj512EEvPfS0_i,"ax",@progbits
	.align	128
        .global         _Z10reduce_sumILj512EEvPfS0_i
        .type           _Z10reduce_sumILj512EEvPfS0_i,@function
        .size           _Z10reduce_sumILj512EEvPfS0_i,(.L_x_138 - _Z10reduce_sumILj512EEvPfS0_i)
        .other          _Z10reduce_sumILj512EEvPfS0_i,@"STO_CUDA_ENTRY STV_DEFAULT"
_Z10reduce_sumILj512EEvPfS0_i:
.text._Z10reduce_sumILj512EEvPfS0_i:
[----:B------:R-:W-:Y:S08]  /*0000*/  LDC R1, c[0x0][0x37c] ;  /* 0x0000df00ff017b82 */ /* 0x000ff00000000800 */
[----:B------:R-:W0:Y:S01]  /*0010*/  S2UR UR5, SR_CgaCtaId ;  /* 0x00000000000579c3 */ /* 0x000e220000008800 */
[----:B------:R-:W1:Y:S01]  /*0020*/  S2R R0, SR_TID.X ;  /* 0x0000000000007919 */ /* 0x000e620000002100 */
[----:B------:R-:W-:Y:S01]  /*0030*/  UMOV UR4, 0x400 ;  /* 0x0000040000047882 */ /* 0x000fe20000000000 */
[----:B------:R-:W2:Y:S01]  /*0040*/  LDCU.64 UR6, c[0x0][0x358] ;  /* 0x00006b00ff0677ac */ /* 0x000ea20008000a00 */
[----:B------:R-:W-:Y:S01]  /*0050*/  BSSY.RECONVERGENT B0, `(.L_x_11) ;  /* 0x000007c000007945 */ /* 0x000fe20003800200 */
[----:B0-----:R-:W-:Y:S01]  /*0060*/  ULEA UR4, UR5, UR4, 0x18 ;  /* 0x0000000405047291 */ /* 0x001fe2000f8ec0ff */
[----:B------:R-:W0:Y:S05]  /*0070*/  LDCU UR5, c[0x0][0x390] ;  /* 0x00007200ff0577ac */ /* 0x000e2a0008000800 */
[----:B-1----:R-:W-:-:S05]  /*0080*/  LEA R4, R0, UR4, 0x2 ;  /* 0x0000000400047c11 */ /* 0x002fca000f8e10ff */
[----:B------:R1:W-:Y:S01]  /*0090*/  STS [R4], RZ ;  /* 0x000000ff04007388 */ /* 0x0003e20000000800 */
[----:B0-----:R-:W-:-:S13]  /*00a0*/  ISETP.GE.U32.AND P0, PT, R0, UR5, PT ;  /* 0x0000000500007c0c */ /* 0x001fda000bf06070 */
[----:B-12---:R-:W-:Y:S05]  /*00b0*/  @P0 BRA `(.L_x_12) ;  /* 0x0000000400d40947 */ /* 0x006fea0003800000 */
[-C--:B------:R-:W-:Y:S01]  /*00c0*/  LOP3.LUT R2, RZ, R0.reuse, RZ, 0x33, !PT ;  /* 0x00000000ff027212 */ /* 0x080fe200078e33ff */
[----:B------:R-:W-:Y:S01]  /*00d0*/  BSSY.RECONVERGENT B1, `(.L_x_13) ;  /* 0x0000037000017945 */ /* 0x000fe20003800200 */
[----:B------:R-:W-:Y:S01]  /*00e0*/  HFMA2 R5, -RZ, RZ, 0, 0 ;  /* 0x00000000ff057431 */ /* 0x000fe200000001ff */
[----:B------:R-:W-:Y:S02]  /*00f0*/  MOV R6, R0 ;  /* 0x0000000000067202 */ /* 0x000fe40000000f00 */
[----:B------:R-:W-:-:S04]  /*0100*/  IADD3 R2, PT, PT, R2, UR5, RZ ;  /* 0x0000000502027c10 */ /* 0x000fc8000fffe0ff */
[C---:B------:R-:W-:Y:S02]  /*0110*/  ISETP.GE.U32.AND P1, PT, R2.reuse, 0x1e00, PT ;  /* 0x00001e000200780c */ /* 0x040fe40003f26070 */
[----:B------:R-:W-:-:S04]  /*0120*/  LEA.HI R7, R2, 0x1, RZ, 0x17 ;  /* 0x0000000102077811 */ /* 0x000fc800078fb8ff */
[----:B------:R-:W-:-:S04]  /*0130*/  LOP3.LUT R22, R7, 0xf, RZ, 0xc0, !PT ;  /* 0x0000000f07167812 */ /* 0x000fc800078ec0ff */
[----:B------:R-:W-:-:S03]  /*0140*/  ISETP.NE.AND P0, PT, R22, RZ, PT ;  /* 0x000000ff1600720c */ /* 0x000fc60003f05270 */
[----:B------:R-:W-:Y:S10]  /*0150*/  @!P1 BRA `(.L_x_14) ;  /* 0x0000000000b89947 */ /* 0x000ff40003800000 */
[----:B------:R-:W0:Y:S01]  /*0160*/  LDC.64 R2, c[0x0][0x380] ;  /* 0x0000e000ff027b82 */ /* 0x000e220000000a00 */
[----:B------:R-:W-:Y:S02]  /*0170*/  LOP3.LUT R11, R7, 0xfffff0, RZ, 0xc0, !PT ;  /* 0x00fffff0070b7812 */ /* 0x000fe400078ec0ff */
[----:B------:R-:W-:Y:S02]  /*0180*/  MOV R5, RZ ;  /* 0x000000ff00057202 */ /* 0x000fe40000000f00 */
[----:B------:R-:W-:Y:S02]  /*0190*/  MOV R6, R0 ;  /* 0x0000000000067202 */ /* 0x000fe40000000f00 */
[----:B------:R-:W-:Y:S01]  /*01a0*/  IADD3 R11, PT, PT, -R11, RZ, RZ ;  /* 0x000000ff0b0b7210 */ /* 0x000fe20007ffe1ff */
[----:B0-----:R-:W-:-:S03]  /*01b0*/  IMAD.WIDE.U32 R2, R0, 0x4, R2 ;  /* 0x0000000400027825 */ /* 0x001fc600078e0002 */
[----:B------:R-:W-:-:S04]  /*01c0*/  IADD3 R2, P1, PT, R2, 0x4000, RZ ;  /* 0x0000400002027810 */ /* 0x000fc80007f3e0ff */
[----:B------:R-:W-:-:S09]  /*01d0*/  IADD3.X R3, PT, PT, RZ, R3, RZ, P1, !PT ;  /* 0x00000003ff037210 */ /* 0x000fd20000ffe4ff */
.L_x_15:
[----:B------:R-:W2:Y:S04]  /*01e0*/  LDG.E R20, desc[UR6][R2.64+-0x4000] ;  /* 0xffc0000602147981 */ /* 0x000ea8000c1e1900 */
[----:B------:R-:W3:Y:S04]  /*01f0*/  LDG.E R21, desc[UR6][R2.64+-0x3800] ;  /* 0xffc8000602157981 */ /* 0x000ee8000c1e1900 */
[----:B------:R-:W4:Y:S04]  /*0200*/  LDG.E R23, desc[UR6][R2.64+-0x3000] ;  /* 0xffd0000602177981 */ /* 0x000f28000c1e1900 */
[----:B------:R-:W5:Y:S04]  /*0210*/  LDG.E R25, desc[UR6][R2.64+-0x2800] ;  /* 0xffd8000602197981 */ /* 0x000f68000c1e1900 */
        /* <DEDUP_REMOVED lines=11> */
[----:B------:R0:W5:Y:S01]  /*02d0*/  LDG.E R10, desc[UR6][R2.64+0x3800] ;  /* 0x00380006020a7981 */ /* 0x000162000c1e1900 */
[----:B------:R-:W-:-:S02]  /*02e0*/  IADD3 R11, PT, PT, R11, 0x10, RZ ;  /* 0x000000100b0b7810 */ /* 0x000fc40007ffe0ff */
[----:B------:R-:W-:Y:S02]  /*02f0*/  IADD3 R6, PT, PT, R6, 0x2000, RZ ;  /* 0x0000200006067810 */ /* 0x000fe40007ffe0ff */
[----:B------:R-:W-:Y:S02]  /*0300*/  ISETP.NE.AND P1, PT, R11, RZ, PT ;  /* 0x000000ff0b00720c */ /* 0x000fe40003f25270 */
[----:B0-----:R-:W-:-:S04]  /*0310*/  IADD3 R2, P2, PT, R2, 0x8000, RZ ;  /* 0x0000800002027810 */ /* 0x001fc80007f5e0ff */
[----:B------:R-:W-:Y:S01]  /*0320*/  IADD3.X R3, PT, PT, RZ, R3, RZ, P2, !PT ;  /* 0x00000003ff037210 */ /* 0x000fe200017fe4ff */
[----:B--2---:R-:W-:-:S04]  /*0330*/  FADD R20, R20, R5 ;  /* 0x0000000514147221 */ /* 0x004fc80000000000 */
[----:B---3--:R-:W-:-:S04]  /*0340*/  FADD R20, R20, R21 ;  /* 0x0000001514147221 */ /* 0x008fc80000000000 */
[----:B----4-:R-:W-:-:S04]  /*0350*/  FADD R20, R20, R23 ;  /* 0x0000001714147221 */ /* 0x010fc80000000000 */
[----:B-----5:R-:W-:-:S04]  /*0360*/  FADD R20, R20, R25 ;  /* 0x0000001914147221 */ /* 0x020fc80000000000 */
[----:B------:R-:W-:-:S04]  /*0370*/  FADD R20, R20, R27 ;  /* 0x0000001b14147221 */ /* 0x000fc80000000000 */
        /* <DEDUP_REMOVED lines=10> */
[----:B------:R-:W-:Y:S01]  /*0420*/  FADD R5, R9, R10 ;  /* 0x0000000a09057221 */ /* 0x000fe20000000000 */
[----:B------:R-:W-:Y:S06]  /*0430*/  @P1 BRA `(.L_x_15) ;  /* 0xfffffffc00681947 */ /* 0x000fec000383ffff */
.L_x_14:
[----:B------:R-:W-:Y:S05]  /*0440*/  BSYNC.RECONVERGENT B1 ;  /* 0x0000000000017941 */ /* 0x000fea0003800200 */
.L_x_13:
[----:B------:R-:W-:Y:S04]  /*0450*/  BSSY.RECONVERGENT B1, `(.L_x_16) ;  /* 0x000003a000017945 */ /* 0x000fe80003800200 */
[----:B------:R-:W-:Y:S05]  /*0460*/  @!P0 BRA `(.L_x_17) ;  /* 0x0000000000e08947 */ /* 0x000fea0003800000 */
[----:B------:R-:W-:Y:S01]  /*0470*/  ISETP.GE.U32.AND P0, PT, R22, 0x8, PT ;  /* 0x000000081600780c */ /* 0x000fe20003f06070 */
[----:B------:R-:W-:Y:S01]  /*0480*/  BSSY.RECONVERGENT B2, `(.L_x_18) ;  /* 0x0000017000027945 */ /* 0x000fe20003800200 */
[----:B------:R-:W-:-:S04]  /*0490*/  LOP3.LUT R10, R7, 0x7, RZ, 0xc0, !PT ;  /* 0x00000007070a7812 */ /* 0x000fc800078ec0ff */
[----:B------:R-:W-:-:S07]  /*04a0*/  ISETP.NE.AND P1, PT, R10, RZ, PT ;  /* 0x000000ff0a00720c */ /* 0x000fce0003f25270 */
[----:B------:R-:W-:Y:S06]  /*04b0*/  @!P0 BRA `(.L_x_19) ;  /* 0x00000000004c8947 */ /* 0x000fec0003800000 */
[----:B------:R-:W0:Y:S02]  /*04c0*/  LDC.64 R2, c[0x0][0x380] ;  /* 0x0000e000ff027b82 */ /* 0x000e240000000a00 */
[----:B0-----:R-:W-:-:S05]  /*04d0*/  IMAD.WIDE.U32 R2, R6, 0x4, R2 ;  /* 0x0000000406027825 */ /* 0x001fca00078e0002 */
[----:B------:R-:W2:Y:S04]  /*04e0*/  LDG.E R8, desc[UR6][R2.64] ;  /* 0x0000000602087981 */ /* 0x000ea8000c1e1900 */
[----:B------:R-:W3:Y:S04]  /*04f0*/  LDG.E R9, desc[UR6][R2.64+0x800] ;  /* 0x0008000602097981 */ /* 0x000ee8000c1e1900 */
[----:B------:R-:W4:Y:S04]  /*0500*/  LDG.E R11, desc[UR6][R2.64+0x1000] ;  /* 0x00100006020b7981 */ /* 0x000f28000c1e1900 */
[----:B------:R-:W5:Y:S04]  /*0510*/  LDG.E R13, desc[UR6][R2.64+0x1800] ;  /* 0x00180006020d7981 */ /* 0x000f68000c1e1900 */
[----:B------:R-:W5:Y:S04]  /*0520*/  LDG.E R15, desc[UR6][R2.64+0x2000] ;  /* 0x00200006020f7981 */ /* 0x000f68000c1e1900 */
[----:B------:R-:W5:Y:S04]  /*0530*/  LDG.E R17, desc[UR6][R2.64+0x2800] ;  /* 0x0028000602117981 */ /* 0x000f68000c1e1900 */
[----:B------:R-:W5:Y:S04]  /*0540*/  LDG.E R19, desc[UR6][R2.64+0x3000] ;  /* 0x0030000602137981 */ /* 0x000f68000c1e1900 */
[----:B------:R-:W5:Y:S01]  /*0550*/  LDG.E R21, desc[UR6][R2.64+0x3800] ;  /* 0x0038000602157981 */ /* 0x000f62000c1e1900 */
[----:B------:R-:W-:Y:S01]  /*0560*/  IADD3 R6, PT, PT, R6, 0x1000, RZ ;  /* 0x0000100006067810 */ /* 0x000fe20007ffe0ff */
[----:B--2---:R-:W-:-:S04]  /*0570*/  FADD R8, R5, R8 ;  /* 0x0000000805087221 */ /* 0x004fc80000000000 */
[----:B---3--:R-:W-:-:S04]  /*0580*/  FADD R8, R8, R9 ;  /* 0x0000000908087221 */ /* 0x008fc80000000000 */
[----:B----4-:R-:W-:-:S04]  /*0590*/  FADD R8, R8, R11 ;  /* 0x0000000b08087221 */ /* 0x010fc80000000000 */
[----:B-----5:R-:W-:-:S04]  /*05a0*/  FADD R8, R8, R13 ;  /* 0x0000000d08087221 */ /* 0x020fc80000000000 */
[----:B------:R-:W-:-:S04]  /*05b0*/  FADD R8, R8, R15 ;  /* 0x0000000f08087221 */ /* 0x000fc80000000000 */
[----:B------:R-:W-:-:S04]  /*05c0*/  FADD R8, R8, R17 ;  /* 0x0000001108087221 */ /* 0x000fc80000000000 */
[----:B------:R-:W-:-:S04]  /*05d0*/  FADD R8, R8, R19 ;  /* 0x0000001308087221 */ /* 0x000fc80000000000 */
[----:B------:R-:W-:-:S07]  /*05e0*/  FADD R5, R8, R21 ;  /* 0x0000001508057221 */ /* 0x000fce0000000000 */
.L_x_19:
[----:B------:R-:W-:Y:S05]  /*05f0*/  BSYNC.RECONVERGENT B2 ;  /* 0x0000000000027941 */ /* 0x000fea0003800200 */
.L_x_18:
        /* <DEDUP_REMOVED lines=11> */
[----:B------:R-:W5:Y:S01]  /*06b0*/  LDG.E R13, desc[UR6][R2.64+0x1800] ;  /* 0x00180006020d7981 */ /* 0x000f62000c1e1900 */
[----:B------:R-:W-:Y:S01]  /*06c0*/  IADD3 R6, PT, PT, R6, 0x800, RZ ;  /* 0x0000080006067810 */ /* 0x000fe20007ffe0ff */
[----:B--2---:R-:W-:-:S04]  /*06d0*/  FADD R8, R5, R8 ;  /* 0x0000000805087221 */ /* 0x004fc80000000000 */
[----:B---3--:R-:W-:-:S04]  /*06e0*/  FADD R8, R8, R9 ;  /* 0x0000000908087221 */ /* 0x008fc80000000000 */
[----:B----4-:R-:W-:-:S04]  /*06f0*/  FADD R8, R8, R11 ;  /* 0x0000000b08087221 */ /* 0x010fc80000000000 */
[----:B-----5:R-:W-:-:S07]  /*0700*/  FADD R5, R8, R13 ;  /* 0x0000000d08057221 */ /* 0x020fce0000000000 */
.L_x_21:
[----:B------:R-:W-:Y:S05]  /*0710*/  BSYNC.RECONVERGENT B2 ;  /* 0x0000000000027941 */ /* 0x000fea0003800200 */
.L_x_20:
[----:B------:R-:W-:Y:S05]  /*0720*/  @!P1 BRA `(.L_x_17) ;  /* 0x0000000000309947 */ /* 0x000fea0003800000 */
[----:B------:R-:W0:Y:S01]  /*0730*/  LDC.64 R2, c[0x0][0x380] ;  /* 0x0000e000ff027b82 */ /* 0x000e220000000a00 */
[----:B------:R-:W-:Y:S01]  /*0740*/  IADD3 R7, PT, PT, -R7, RZ, RZ ;  /* 0x000000ff07077210 */ /* 0x000fe20007ffe1ff */
[----:B0-----:R-:W-:-:S03]  /*0750*/  IMAD.WIDE.U32 R2, R6, 0x4, R2 ;  /* 0x0000000406027825 */ /* 0x001fc600078e0002 */
[----:B------:R-:W-:-:S07]  /*0760*/  MOV R6, R2 ;  /* 0x0000000200067202 */ /* 0x000fce0000000f00 */
.L_x_22:
[----:B------:R-:W-:-:S06]  /*0770*/  MOV R2, R6 ;  /* 0x0000000600027202 */ /* 0x000fcc0000000f00 */
[----:B------:R0:W2:Y:S01]  /*0780*/  LDG.E R2, desc[UR6][R2.64] ;  /* 0x0000000602027981 */ /* 0x0000a2000c1e1900 */
[----:B------:R-:W-:Y:S02]  /*0790*/  IADD3 R7, PT, PT, R7, 0x1, RZ ;  /* 0x0000000107077810 */ /* 0x000fe40007ffe0ff */
[----:B------:R-:W-:Y:S02]  /*07a0*/  IADD3 R6, P1, PT, R6, 0x800, RZ ;  /* 0x0000080006067810 */ /* 0x000fe40007f3e0ff */
[----:B------:R-:W-:Y:S02]  /*07b0*/  ISETP.NE.AND P0, PT, R7, RZ, PT ;  /* 0x000000ff0700720c */ /* 0x000fe40003f05270 */
[----:B0-----:R-:W-:Y:S01]  /*07c0*/  IADD3.X R3, PT, PT, RZ, R3, RZ, P1, !PT ;  /* 0x00000003ff037210 */ /* 0x001fe20000ffe4ff */
[----:B--2---:R-:W-:-:S10]  /*07d0*/  FADD R5, R2, R5 ;  /* 0x0000000502057221 */ /* 0x004fd40000000000 */
[----:B------:R-:W-:Y:S05]  /*07e0*/  @P0 BRA `(.L_x_22) ;  /* 0xfffffffc00e00947 */ /* 0x000fea000383ffff */
.L_x_17:
[----:B------:R-:W-:Y:S05]  /*07f0*/  BSYNC.RECONVERGENT B1 ;  /* 0x0000000000017941 */ /* 0x000fea0003800200 */
.L_x_16:
[----:B------:R0:W-:Y:S02]  /*0800*/  STS [R4], R5 ;  /* 0x0000000504007388 */ /* 0x0001e40000000800 */
.L_x_12:
[----:B------:R-:W-:Y:S05]  /*0810*/  BSYNC.RECONVERGENT B0 ;  /* 0x0000000000007941 */ /* 0x000fea0003800200 */
.L_x_11:
[----:B------:R-:W-:Y:S01]  /*0820*/  BAR.SYNC.DEFER_BLOCKING 0x0 ;  /* 0x0000000000007b1d */ /* 0x000fe20000010000 */
[C---:B------:R-:W-:Y:S02]  /*0830*/  ISETP.GT.U32.AND P0, PT, R0.reuse, 0xff, PT ;  /* 0x000000ff0000780c */ /* 0x040fe40003f04070 */
[----:B------:R-:W-:-:S11]  /*0840*/  ISETP.GT.U32.AND P1, PT, R0, 0x7f, PT ;  /* 0x0000007f0000780c */ /* 0x000fd60003f24070 */
[----:B------:R-:W-:Y:S04]  /*0850*/  @!P0 LDS R2, [R4+0x400] ;  /* 0x0004000004028984 */ /* 0x000fe80000000800 */
[----:B------:R-:W1:Y:S02]  /*0860*/  @!P0 LDS R3, [R4] ;  /* 0x0000000004038984 */ /* 0x000e640000000800 */
[----:B-1----:R-:W-:-:S05]  /*0870*/  @!P0 FADD R3, R2, R3 ;  /* 0x0000000302038221 */ /* 0x002fca0000000000 */
[----:B------:R-:W-:Y:S01]  /*0880*/  @!P0 STS [R4], R3 ;  /* 0x0000000304008388 */ /* 0x000fe20000000800 */
[----:B------:R-:W-:Y:S01]  /*0890*/  BAR.SYNC.DEFER_BLOCKING 0x0 ;  /* 0x0000000000007b1d */ /* 0x000fe20000010000 */
[----:B------:R-:W-:-:S05]  /*08a0*/  ISETP.GT.U32.AND P0, PT, R0, 0x3f, PT ;  /* 0x0000003f0000780c */ /* 0x000fca0003f04070 */
[----:B------:R-:W-:Y:S04]  /*08b0*/  @!P1 LDS R2, [R4+0x200] ;  /* 0x0002000004029984 */ /* 0x000fe80000000800 */
[----:B0-----:R-:W0:Y:S02]  /*08c0*/  @!P1 LDS R5, [R4] ;  /* 0x0000000004059984 */ /* 0x001e240000000800 */
[----:B0-----:R-:W-:-:S05]  /*08d0*/  @!P1 FADD R5, R2, R5 ;  /* 0x0000000502059221 */ /* 0x001fca0000000000 */
[----:B------:R-:W-:Y:S01]  /*08e0*/  @!P1 STS [R4], R5 ;  /* 0x0000000504009388 */ /* 0x000fe20000000800 */
[----:B------:R-:W-:Y:S01]  /*08f0*/  BAR.SYNC.DEFER_BLOCKING 0x0 ;  /* 0x0000000000007b1d */ /* 0x000fe20000010000 */
[----:B------:R-:W-:-:S05]  /*0900*/  ISETP.GT.U32.AND P1, PT, R0, 0x1f, PT ;  /* 0x0000001f0000780c */ /* 0x000fca0003f24070 */
[----:B------:R-:W-:Y:S04]  /*0910*/  @!P0 LDS R2, [R4+0x100] ;  /* 0x0001000004028984 */ /* 0x000fe80000000800 */
[----:B------:R-:W0:Y:S02]  /*0920*/  @!P0 LDS R7, [R4] ;  /* 0x0000000004078984 */ /* 0x000e240000000800 */
[----:B0-----:R-:W-:-:S05]  /*0930*/  @!P0 FADD R7, R2, R7 ;  /* 0x0000000702078221 */ /* 0x001fca0000000000 */
[----:B------:R0:W-:Y:S01]  /*0940*/  @!P0 STS [R4], R7 ;  /* 0x0000000704008388 */ /* 0x0001e20000000800 */
[----:B------:R-:W-:Y:S06]  /*0950*/  BAR.SYNC.DEFER_BLOCKING 0x0 ;  /* 0x0000000000007b1d */ /* 0x000fec0000010000 */
[----:B------:R-:W-:Y:S05]  /*0960*/  @P1 EXIT ;  /* 0x000000000000194d */ /* 0x000fea0003800000 */
[----:B------:R-:W-:Y:S01]  /*0970*/  LDS R2, [R4+0x80] ;  /* 0x0000800004027984 */ /* 0x000fe20000000800 */
[----:B------:R-:W-:-:S03]  /*0980*/  ISETP.NE.AND P0, PT, R0, RZ, PT ;  /* 0x000000ff0000720c */ /* 0x000fc60003f05270 */
[----:B------:R-:W1:Y:S02]  /*0990*/  LDS R3, [R4] ;  /* 0x0000000004037984 */ /* 0x000e640000000800 */
[----:B-1----:R-:W-:-:S05]  /*09a0*/  FADD R3, R2, R3 ;  /* 0x0000000302037221 */ /* 0x002fca0000000000 */
[----:B------:R-:W-:Y:S04]  /*09b0*/  STS [R4], R3 ;  /* 0x0000000304007388 */ /* 0x000fe80000000800 */
[----:B------:R-:W-:Y:S04]  /*09c0*/  LDS R2, [R4+0x40] ;  /* 0x0000400004027984 */ /* 0x000fe80000000800 */
[----:B------:R-:W1:Y:S02]  /*09d0*/  LDS R5, [R4] ;  /* 0x0000000004057984 */ /* 0x000e640000000800 */
[----:B-1----:R-:W-:-:S05]  /*09e0*/  FADD R5, R2, R5 ;  /* 0x0000000502057221 */ /* 0x002fca0000000000 */
[----:B------:R-:W-:Y:S04]  /*09f0*/  STS [R4], R5 ;  /* 0x0000000504007388 */ /* 0x000fe80000000800 */
[----:B------:R-:W-:Y:S04]  /*0a00*/  LDS R2, [R4+0x20] ;  /* 0x0000200004027984 */ /* 0x000fe80000000800 */
[----:B0-----:R-:W0:Y:S02]  /*0a10*/  LDS R7, [R4] ;  /* 0x0000000004077984 */ /* 0x001e240000000800 */
[----:B0-----:R-:W-:-:S05]  /*0a20*/  FADD R7, R2, R7 ;  /* 0x0000000702077221 */ /* 0x001fca0000000000 */
[----:B------:R-:W-:Y:S04]  /*0a30*/  STS [R4], R7 ;  /* 0x0000000704007388 */ /* 0x000fe80000000800 */
[----:B------:R-:W-:Y:S04]  /*0a40*/  LDS R2, [R4+0x10] ;  /* 0x0000100004027984 */ /* 0x000fe80000000800 */
[----:B------:R-:W0:Y:S02]  /*0a50*/  LDS R9, [R4] ;  /* 0x0000000004097984 */ /* 0x000e240000000800 */
        /* <DEDUP_REMOVED lines=9> */
[----:B------:R0:W-:Y:S01]  /*0af0*/  STS [R4], R5 ;  /* 0x0000000504007388 */ /* 0x0001e20000000800 */
[----:B------:R-:W-:Y:S05]  /*0b00*/  @P0 EXIT ;  /* 0x000000000000094d */ /* 0x000fea0003800000 */
[----:B0-----:R-:W0:Y:S01]  /*0b10*/  LDS R5, [UR4] ;  /* 0x00000004ff057984 */ /* 0x001e220008000800 */
[----:B------:R-:W1:Y:S01]  /*0b20*/  LDC.64 R2, c[0x0][0x388] ;  /* 0x0000e200ff027b82 */ /* 0x000e620000000a00 */
[----:B------:R-:W1:Y:S02]  /*0b30*/  S2R R7, SR_CTAID.X ;  /* 0x0000000000077919 */ /* 0x000e640000002500 */
[----:B-1----:R-:W-:-:S05]  /*0b40*/  IMAD.WIDE.U32 R2, R7, 0x4, R2 ;  /* 0x0000000407027825 */ /* 0x002fca00078e0002 */
[----:B0-----:R-:W-:Y:S01]  /*0b50*/  STG.E desc[UR6][R2.64], R5 ;  /* 0x0000000502007986 */ /* 0x001fe2000c101906 */
[----:B------:R-:W-:Y:S05]  /*0b60*/  EXIT ;  /* 0x000000000000794d */ /* 0x000fea0003800000 */
.L_x_23:
        /* <DEDUP_REMOVED lines=9> */
.L_x_138:


//--------------------- .text._Z9epanXYSumPfS_S_S_S_S_S_ii --------------------------
	.section	.text._Z9epanXYSumPfS_S_S_S_S_S_ii,"ax",@progbits
	.align	128
        .global         _Z9epanXYSumPfS_S_S_S_S_S_ii
        .type           _Z9epanXYSumPfS_S_S_S_S_S_ii,@function
        .size           _Z9epanXYSumPfS_S_S_S_S_S_ii,(.L_x_136 - _Z9epanXYSumPfS_S_S_S_S_S_ii)
        .other          _Z9epanXYSumPfS_S_S_S_S_S_ii,@"STO_CUDA_ENTRY STV_DEFAULT"
_Z9epanXYSumPfS_S_S_S_S_S_ii:
.text._Z9epanXYSumPfS_S_S_S_S_S_ii:
[----:B------:R-:W0:Y:S01]  /*0000*/  LDC R1, c[0x0][0x37c] ;  /* 0x0000df00ff017b82 */ /* 0x000e220000000800 */
[----:B------:R-:W1:Y:S07]  /*0010*/  S2R R8, SR_CTAID.X ;  /* 0x0000000000087919 */ /* 0x000e6e0000002500 */
[----:B------:R-:W2:Y:S01]  /*0020*/  LDC R9, c[0x0][0x3b8] ;  /* 0x0000ee00ff097b82 */ /* 0x000ea20000000800 */
[----:B------:R-:W1:Y:S01]  /*0030*/  LDCU UR4, c[0x0][0x360] ;  /* 0x00006c00ff0477ac */ /* 0x000e620008000800 */
[----:B0-----:R-:W-:Y:S01]  /*0040*/  IADD3 R1, PT, PT, R1, -0x1f40, RZ ;  /* 0xffffe0c001017810 */ /* 0x001fe20007ffe0ff */
[----:B------:R-:W1:Y:S02]  /*0050*/  S2R R3, SR_TID.X ;  /* 0x0000000000037919 */ /* 0x000e640000002100 */
[----:B-1----:R-:W-:-:S05]  /*0060*/  IMAD R8, R8, UR4, R3 ;  /* 0x0000000408087c24 */ /* 0x002fca000f8e0203 */
[----:B--2---:R-:W-:-:S13]  /*0070*/  ISETP.GE.AND P0, PT, R8, R9, PT ;  /* 0x000000090800720c */ /* 0x004fda0003f06270 */
[----:B------:R-:W-:Y:S05]  /*0080*/  @P0 EXIT ;  /* 0x000000000000094d */ /* 0x000fea0003800000 */
[----:B------:R-:W-:Y:S01]  /*0090*/  ISETP.GE.AND P0, PT, R9, 0x1, PT ;  /* 0x000000010900780c */ /* 0x000fe20003f06270 */
[----:B------:R-:W0:-:S12]  /*00a0*/  LDCU.64 UR8, c[0x0][0x358] ;  /* 0x00006b00ff0877ac */ /* 0x000e180008000a00 */
[----:B------:R-:W-:Y:S05]  /*00b0*/  @!P0 BRA `(.L_x_24) ;  /* 0x0000000800888947 */ /* 0x000fea0003800000 */
[----:B------:R-:W1:Y:S01]  /*00c0*/  LDC.64 R4, c[0x0][0x388] ;  /* 0x0000e200ff047b82 */ /* 0x000e620000000a00 */
[C---:B------:R-:W-:Y:S01]  /*00d0*/  ISETP.GE.U32.AND P0, PT, R9.reuse, 0x8, PT ;  /* 0x000000080900780c */ /* 0x040fe20003f06070 */
[----:B------:R-:W-:Y:S01]  /*00e0*/  HFMA2 R7, -RZ, RZ, 0, 0 ;  /* 0x00000000ff077431 */ /* 0x000fe200000001ff */
[----:B------:R-:W-:-:S04]  /*00f0*/  LOP3.LUT R18, R9, 0x7, RZ, 0xc0, !PT ;  /* 0x0000000709127812 */ /* 0x000fc800078ec0ff */
[----:B------:R-:W-:Y:S01]  /*0100*/  ISETP.NE.AND P1, PT, R18, RZ, PT ;  /* 0x000000ff1200720c */ /* 0x000fe20003f25270 */
[----:B-1----:R-:W-:-:S06]  /*0110*/  IMAD.WIDE R2, R8, 0x4, R4 ;  /* 0x0000000408027825 */ /* 0x002fcc00078e0204 */
[----:B------:R-:W-:Y:S06]  /*0120*/  @!P0 BRA `(.L_x_25) ;  /* 0x0000000400148947 */ /* 0x000fec0003800000 */
[----:B------:R-:W-:Y:S02]  /*0130*/  LOP3.LUT R7, R9, 0x7ffffff8, RZ, 0xc0, !PT ;  /* 0x7ffffff809077812 */ /* 0x000fe400078ec0ff */
[----:B------:R-:W-:-:S07]  /*0140*/  MOV R0, RZ ;  /* 0x000000ff00007202 */ /* 0x000fce0000000f00 */
.L_x_26:
[----:B------:R-:W-:Y:S01]  /*0150*/  IMAD.WIDE.U32 R10, R0, 0x4, R4 ;  /* 0x00000004000a7825 */ /* 0x000fe200078e0004 */
[----:B0-----:R-:W2:Y:S01]  /*0160*/  LDG.E R6, desc[UR8][R2.64] ;  /* 0x0000000802067981 */ /* 0x001ea2000c1e1900 */
[----:B-1----:R-:W0:Y:S03]  /*0170*/  LDC.64 R12, c[0x0][0x390] ;  /* 0x0000e400ff0c7b82 */ /* 0x002e260000000a00 */
[----:B------:R-:W2:Y:S01]  /*0180*/  LDG.E R17, desc[UR8][R10.64] ;  /* 0x000000080a117981 */ /* 0x000ea2000c1e1900 */
[----:B------:R-:W-:-:S04]  /*0190*/  IMAD R19, R8, R9, R0 ;  /* 0x0000000908137224 */ /* 0x000fc800078e0200 */
[----:B------:R-:W1:Y:S01]  /*01a0*/  LDC.64 R14, c[0x0][0x380] ;  /* 0x0000e000ff0e7b82 */ /* 0x000e620000000a00 */
[----:B0-----:R-:W-:-:S04]  /*01b0*/  IMAD.WIDE R12, R19, 0x4, R12 ;  /* 0x00000004130c7825 */ /* 0x001fc800078e020c */
[----:B-1----:R-:W-:-:S04]  /*01c0*/  IMAD.WIDE.U32 R14, R0, 0x4, R14 ;  /* 0x00000004000e7825 */ /* 0x002fc800078e000e */
[----:B--2---:R-:W-:Y:S02]  /*01d0*/  FADD R6, R6, -R17 ;  /* 0x8000001106067221 */ /* 0x004fe40000000000 */
[----:B------:R-:W0:Y:S02]  /*01e0*/  LDC.64 R16, c[0x0][0x398] ;  /* 0x0000e600ff107b82 */ /* 0x000e240000000a00 */
[----:B------:R-:W-:-:S05]  /*01f0*/  FADD R23, |R6|, -RZ ;  /* 0x800000ff06177221 */ /* 0x000fca0000000200 */
[----:B------:R1:W-:Y:S04]  /*0200*/  STG.E desc[UR8][R12.64], R23 ;  /* 0x000000170c007986 */ /* 0x0003e8000c101908 */
[----:B------:R-:W2:Y:S01]  /*0210*/  LDG.E R21, desc[UR8][R14.64] ;  /* 0x000000080e157981 */ /* 0x000ea2000c1e1900 */
[----:B0-----:R-:W-:-:S05]  /*0220*/  IMAD.WIDE R16, R19, 0x4, R16 ;  /* 0x0000000413107825 */ /* 0x001fca00078e0210 */
[----:B--2---:R0:W-:Y:S04]  /*0230*/  STG.E desc[UR8][R16.64], R21 ;  /* 0x0000001510007986 */ /* 0x0041e8000c101908 */
[----:B------:R-:W2:Y:S04]  /*0240*/  LDG.E R6, desc[UR8][R2.64] ;  /* 0x0000000802067981 */ /* 0x000ea8000c1e1900 */
[----:B------:R-:W2:Y:S02]  /*0250*/  LDG.E R19, desc[UR8][R10.64+0x4] ;  /* 0x000004080a137981 */ /* 0x000ea4000c1e1900 */
[----:B--2---:R-:W-:-:S04]  /*0260*/  FADD R6, R6, -R19 ;  /* 0x8000001306067221 */ /* 0x004fc80000000000 */
[----:B------:R-:W-:-:S05]  /*0270*/  FADD R25, |R6|, -RZ ;  /* 0x800000ff06197221 */ /* 0x000fca0000000200 */
[----:B------:R2:W-:Y:S04]  /*0280*/  STG.E desc[UR8][R12.64+0x4], R25 ;  /* 0x000004190c007986 */ /* 0x0005e8000c101908 */
[----:B------:R-:W3:Y:S04]  /*0290*/  LDG.E R19, desc[UR8][R14.64+0x4] ;  /* 0x000004080e137981 */ /* 0x000ee8000c1e1900 */
[----:B---3--:R3:W-:Y:S04]  /*02a0*/  STG.E desc[UR8][R16.64+0x4], R19 ;  /* 0x0000041310007986 */ /* 0x0087e8000c101908 */
[----:B------:R-:W4:Y:S04]  /*02b0*/  LDG.E R6, desc[UR8][R2.64] ;  /* 0x0000000802067981 */ /* 0x000f28000c1e1900 */
[----:B-1----:R-:W4:Y:S02]  /*02c0*/  LDG.E R23, desc[UR8][R10.64+0x8] ;  /* 0x000008080a177981 */ /* 0x002f24000c1e1900 */
[----:B----4-:R-:W-:-:S04]  /*02d0*/  FADD R6, R6, -R23 ;  /* 0x8000001706067221 */ /* 0x010fc80000000000 */
[----:B------:R-:W-:-:S05]  /*02e0*/  FADD R27, |R6|, -RZ ;  /* 0x800000ff061b7221 */ /* 0x000fca0000000200 */
[----:B------:R1:W-:Y:S04]  /*02f0*/  STG.E desc[UR8][R12.64+0x8], R27 ;  /* 0x0000081b0c007986 */ /* 0x0003e8000c101908 */
[----:B0-----:R-:W4:Y:S04]  /*0300*/  LDG.E R21, desc[UR8][R14.64+0x8] ;  /* 0x000008080e157981 */ /* 0x001f28000c1e1900 */
[----:B----4-:R0:W-:Y:S04]  /*0310*/  STG.E desc[UR8][R16.64+0x8], R21 ;  /* 0x0000081510007986 */ /* 0x0101e8000c101908 */
[----:B------:R-:W4:Y:S04]  /*0320*/  LDG.E R6, desc[UR8][R2.64] ;  /* 0x0000000802067981 */ /* 0x000f28000c1e1900 */
[----:B------:R-:W4:Y:S02]  /*0330*/  LDG.E R23, desc[UR8][R10.64+0xc] ;  /* 0x00000c080a177981 */ /* 0x000f24000c1e1900 */
[----:B----4-:R-:W-:-:S04]  /*0340*/  FADD R6, R6, -R23 ;  /* 0x8000001706067221 */ /* 0x010fc80000000000 */
[----:B--2---:R-:W-:-:S05]  /*0350*/  FADD R25, |R6|, -RZ ;  /* 0x800000ff06197221 */ /* 0x004fca0000000200 */
[----:B------:R2:W-:Y:S04]  /*0360*/  STG.E desc[UR8][R12.64+0xc], R25 ;  /* 0x00000c190c007986 */ /* 0x0005e8000c101908 */
[----:B---3--:R-:W3:Y:S04]  /*0370*/  LDG.E R19, desc[UR8][R14.64+0xc] ;  /* 0x00000c080e137981 */ /* 0x008ee8000c1e1900 */
[----:B---3--:R3:W-:Y:S04]  /*0380*/  STG.E desc[UR8][R16.64+0xc], R19 ;  /* 0x00000c1310007986 */ /* 0x0087e8000c101908 */
[----:B------:R-:W4:Y:S04]  /*0390*/  LDG.E R6, desc[UR8][R2.64] ;  /* 0x0000000802067981 */ /* 0x000f28000c1e1900 */
[----:B------:R-:W4:Y:S02]  /*03a0*/  LDG.E R23, desc[UR8][R10.64+0x10] ;  /* 0x000010080a177981 */ /* 0x000f24000c1e1900 */
[----:B----4-:R-:W-:-:S04]  /*03b0*/  FADD R6, R6, -R23 ;  /* 0x8000001706067221 */ /* 0x010fc80000000000 */
[----:B-1----:R-:W-:-:S05]  /*03c0*/  FADD R27, |R6|, -RZ ;  /* 0x800000ff061b7221 */ /* 0x002fca0000000200 */
[----:B------:R1:W-:Y:S04]  /*03d0*/  STG.E desc[UR8][R12.64+0x10], R27 ;  /* 0x0000101b0c007986 */ /* 0x0003e8000c101908 */
[----:B0-----:R-:W4:Y:S04]  /*03e0*/  LDG.E R21, desc[UR8][R14.64+0x10] ;  /* 0x000010080e157981 */ /* 0x001f28000c1e1900 */
[----:B----4-:R0:W-:Y:S04]  /*03f0*/  STG.E desc[UR8][R16.64+0x10], R21 ;  /* 0x0000101510007986 */ /* 0x0101e8000c101908 */
[----:B------:R-:W4:Y:S04]  /*0400*/  LDG.E R6, desc[UR8][R2.64] ;  /* 0x0000000802067981 */ /* 0x000f28000c1e1900 */
[----:B------:R-:W4:Y:S02]  /*0410*/  LDG.E R23, desc[UR8][R10.64+0x14] ;  /* 0x000014080a177981 */ /* 0x000f24000c1e1900 */
[----:B----4-:R-:W-:-:S04]  /*0420*/  FADD R6, R6, -R23 ;  /* 0x8000001706067221 */ /* 0x010fc80000000000 */
[----:B--2---:R-:W-:-:S05]  /*0430*/  FADD R25, |R6|, -RZ ;  /* 0x800000ff06197221 */ /* 0x004fca0000000200 */
[----:B------:R-:W-:Y:S04]  /*0440*/  STG.E desc[UR8][R12.64+0x14], R25 ;  /* 0x000014190c007986 */ /* 0x000fe8000c101908 */
[----:B---3--:R-:W2:Y:S04]  /*0450*/  LDG.E R19, desc[UR8][R14.64+0x14] ;  /* 0x000014080e137981 */ /* 0x008ea8000c1e1900 */
[----:B--2---:R2:W-:Y:S04]  /*0460*/  STG.E desc[UR8][R16.64+0x14], R19 ;  /* 0x0000141310007986 */ /* 0x0045e8000c101908 */
[----:B------:R-:W3:Y:S04]  /*0470*/  LDG.E R6, desc[UR8][R2.64] ;  /* 0x0000000802067981 */ /* 0x000ee8000c1e1900 */
[----:B------:R-:W3:Y:S02]  /*0480*/  LDG.E R23, desc[UR8][R10.64+0x18] ;  /* 0x000018080a177981 */ /* 0x000ee4000c1e1900 */
[----:B---3--:R-:W-:-:S04]  /*0490*/  FADD R6, R6, -R23 ;  /* 0x8000001706067221 */ /* 0x008fc80000000000 */
[----:B-1----:R-:W-:-:S05]  /*04a0*/  FADD R27, |R6|, -RZ ;  /* 0x800000ff061b7221 */ /* 0x002fca0000000200 */
[----:B------:R1:W-:Y:S04]  /*04b0*/  STG.E desc[UR8][R12.64+0x18], R27 ;  /* 0x0000181b0c007986 */ /* 0x0003e8000c101908 */
[----:B0-----:R-:W3:Y:S04]  /*04c0*/  LDG.E R21, desc[UR8][R14.64+0x18] ;  /* 0x000018080e157981 */ /* 0x001ee8000c1e1900 */
[----:B---3--:R1:W-:Y:S04]  /*04d0*/  STG.E desc[UR8][R16.64+0x18], R21 ;  /* 0x0000181510007986 */ /* 0x0083e8000c101908 */
[----:B------:R-:W3:Y:S04]  /*04e0*/  LDG.E R23, desc[UR8][R10.64+0x1c] ;  /* 0x00001c080a177981 */ /* 0x000ee8000c1e1900 */
[----:B------:R-:W3:Y:S02]  /*04f0*/  LDG.E R6, desc[UR8][R2.64] ;  /* 0x0000000802067981 */ /* 0x000ee4000c1e1900 */
[----:B---3--:R-:W-:-:S04]  /*0500*/  FADD R6, R6, -R23 ;  /* 0x8000001706067221 */ /* 0x008fc80000000000 */
[----:B------:R-:W-:-:S05]  /*0510*/  FADD R23, |R6|, -RZ ;  /* 0x800000ff06177221 */ /* 0x000fca0000000200 */
[----:B------:R1:W-:Y:S04]  /*0520*/  STG.E desc[UR8][R12.64+0x1c], R23 ;  /* 0x00001c170c007986 */ /* 0x0003e8000c101908 */
[----:B--2---:R-:W2:Y:S01]  /*0530*/  LDG.E R19, desc[UR8][R14.64+0x1c] ;  /* 0x00001c080e137981 */ /* 0x004ea2000c1e1900 */
[----:B------:R-:W-:-:S04]  /*0540*/  IADD3 R0, PT, PT, R0, 0x8, RZ ;  /* 0x0000000800007810 */ /* 0x000fc80007ffe0ff */
[----:B------:R-:W-:Y:S01]  /*0550*/  ISETP.NE.AND P0, PT, R0, R7, PT ;  /* 0x000000070000720c */ /* 0x000fe20003f05270 */
[----:B--2---:R1:W-:-:S12]  /*0560*/  STG.E desc[UR8][R16.64+0x1c], R19 ;  /* 0x00001c1310007986 */ /* 0x0043d8000c101908 */
[----:B------:R-:W-:Y:S05]  /*0570*/  @P0 BRA `(.L_x_26) ;  /* 0xfffffff800f40947 */ /* 0x000fea000383ffff */
.L_x_25:
[----:B------:R-:W-:Y:S05]  /*0580*/  @!P1 BRA `(.L_x_24) ;  /* 0x0000000400549947 */ /* 0x000fea0003800000 */
[----:B------:R-:W-:Y:S02]  /*0590*/  ISETP.GE.U32.AND P0, PT, R18, 0x4, PT ;  /* 0x000000041200780c */ /* 0x000fe40003f06070 */
[----:B------:R-:W-:-:S04]  /*05a0*/  LOP3.LUT R6, R9, 0x3, RZ, 0xc0, !PT ;  /* 0x0000000309067812 */ /* 0x000fc800078ec0ff */
[----:B------:R-:W-:-:S07]  /*05b0*/  ISETP.NE.AND P1, PT, R6, RZ, PT ;  /* 0x000000ff0600720c */ /* 0x000fce0003f25270 */
[----:B------:R-:W-:Y:S06]  /*05c0*/  @!P0 BRA `(.L_x_27) ;  /* 0x0000000000948947 */ /* 0x000fec0003800000 */
        /* <DEDUP_REMOVED lines=19> */
[----:B------:R-:W-:Y:S04]  /*0700*/  STG.E desc[UR8][R12.64+0x4], R25 ;  /* 0x000004190c007986 */ /* 0x000fe8000c101908 */
[----:B------:R-:W2:Y:S04]  /*0710*/  LDG.E R19, desc[UR8][R14.64+0x4] ;  /* 0x000004080e137981 */ /* 0x000ea8000c1e1900 */
[----:B--2---:R2:W-:Y:S04]  /*0720*/  STG.E desc[UR8][R16.64+0x4], R19 ;  /* 0x0000041310007986 */ /* 0x0045e8000c101908 */
[----:B------:R-:W3:Y:S04]  /*0730*/  LDG.E R0, desc[UR8][R2.64] ;  /* 0x0000000802007981 */ /* 0x000ee8000c1e1900 */
[----:B-1----:R-:W3:Y:S02]  /*0740*/  LDG.E R23, desc[UR8][R10.64+0x8] ;  /* 0x000008080a177981 */ /* 0x002ee4000c1e1900 */
[----:B---3--:R-:W-:-:S04]  /*0750*/  FADD R0, R0, -R23 ;  /* 0x8000001700007221 */ /* 0x008fc80000000000 */
[----:B------:R-:W-:-:S05]  /*0760*/  FADD R27, |R0|, -RZ ;  /* 0x800000ff001b7221 */ /* 0x000fca0000000200 */
[----:B------:R3:W-:Y:S04]  /*0770*/  STG.E desc[UR8][R12.64+0x8], R27 ;  /* 0x0000081b0c007986 */ /* 0x0007e8000c101908 */
[----:B0-----:R-:W4:Y:S04]  /*0780*/  LDG.E R21, desc[UR8][R14.64+0x8] ;  /* 0x000008080e157981 */ /* 0x001f28000c1e1900 */
[----:B----4-:R3:W-:Y:S04]  /*0790*/  STG.E desc[UR8][R16.64+0x8], R21 ;  /* 0x0000081510007986 */ /* 0x0107e8000c101908 */
[----:B------:R-:W4:Y:S04]  /*07a0*/  LDG.E R23, desc[UR8][R10.64+0xc] ;  /* 0x00000c080a177981 */ /* 0x000f28000c1e1900 */
[----:B------:R-:W4:Y:S02]  /*07b0*/  LDG.E R0, desc[UR8][R2.64] ;  /* 0x0000000802007981 */ /* 0x000f24000c1e1900 */
[----:B----4-:R-:W-:-:S04]  /*07c0*/  FADD R0, R0, -R23 ;  /* 0x8000001700007221 */ /* 0x010fc80000000000 */
[----:B------:R-:W-:-:S05]  /*07d0*/  FADD R23, |R0|, -RZ ;  /* 0x800000ff00177221 */ /* 0x000fca0000000200 */
[----:B------:R3:W-:Y:S04]  /*07e0*/  STG.E desc[UR8][R12.64+0xc], R23 ;  /* 0x00000c170c007986 */ /* 0x0007e8000c101908 */
[----:B--2---:R-:W2:Y:S01]  /*07f0*/  LDG.E R19, desc[UR8][R14.64+0xc] ;  /* 0x00000c080e137981 */ /* 0x004ea2000c1e1900 */
[----:B------:R-:W-:-:S03]  /*0800*/  IADD3 R7, PT, PT, R7, 0x4, RZ ;  /* 0x0000000407077810 */ /* 0x000fc60007ffe0ff */
[----:B--2---:R3:W-:Y:S04]  /*0810*/  STG.E desc[UR8][R16.64+0xc], R19 ;  /* 0x00000c1310007986 */ /* 0x0047e8000c101908 */
.L_x_27:
[----:B------:R-:W-:Y:S05]  /*0820*/  @!P1 BRA `(.L_x_24) ;  /* 0x0000000000ac9947 */ /* 0x000fea0003800000 */
[----:B------:R-:W-:Y:S02]  /*0830*/  ISETP.NE.AND P0, PT, R6, 0x1, PT ;  /* 0x000000010600780c */ /* 0x000fe40003f05270 */
[----:B------:R-:W-:-:S04]  /*0840*/  LOP3.LUT R0, R9, 0x1, RZ, 0xc0, !PT ;  /* 0x0000000109007812 */ /* 0x000fc800078ec0ff */
[----:B------:R-:W-:-:S07]  /*0850*/  ISETP.NE.U32.AND P1, PT, R0, 0x1, PT ;  /* 0x000000010000780c */ /* 0x000fce0003f25070 */
[----:B------:R-:W-:Y:S06]  /*0860*/  @!P0 BRA `(.L_x_28) ;  /* 0x00000000005c8947 */ /* 0x000fec0003800000 */
[----:B-1-3--:R-:W-:Y:S01]  /*0870*/  IMAD.WIDE.U32 R12, R7, 0x4, R4 ;  /* 0x00000004070c7825 */ /* 0x00afe200078e0004 */
[----:B0-----:R-:W2:Y:S01]  /*0880*/  LDG.E R0, desc[UR8][R2.64] ;  /* 0x0000000802007981 */ /* 0x001ea2000c1e1900 */
[----:B------:R-:W0:Y:S03]  /*0890*/  LDC.64 R10, c[0x0][0x390] ;  /* 0x0000e400ff0a7b82 */ /* 0x000e260000000a00 */
        /* <DEDUP_REMOVED lines=9> */
[----:B------:R-:W3:Y:S01]  /*0930*/  LDG.E R19, desc[UR8][R14.64] ;  /* 0x000000080e137981 */ /* 0x000ee2000c1e1900 */
[----:B0-----:R-:W-:-:S05]  /*0940*/  IMAD.WIDE R16, R21, 0x4, R16 ;  /* 0x0000000415107825 */ /* 0x001fca00078e0210 */
[----:B---3--:R2:W-:Y:S04]  /*0950*/  STG.E desc[UR8][R16.64], R19 ;  /* 0x0000001310007986 */ /* 0x0085e8000c101908 */
[----:B------:R-:W3:Y:S04]  /*0960*/  LDG.E R13, desc[UR8][R12.64+0x4] ;  /* 0x000004080c0d7981 */ /* 0x000ee8000c1e1900 */
[----:B------:R-:W3:Y:S02]  /*0970*/  LDG.E R0, desc[UR8][R2.64] ;  /* 0x0000000802007981 */ /* 0x000ee4000c1e1900 */
[----:B---3--:R-:W-:-:S04]  /*0980*/  FADD R0, R0, -R13 ;  /* 0x8000000d00007221 */ /* 0x008fc80000000000 */
[----:B------:R-:W-:-:S05]  /*0990*/  FADD R25, |R0|, -RZ ;  /* 0x800000ff00197221 */ /* 0x000fca0000000200 */
[----:B------:R2:W-:Y:S04]  /*09a0*/  STG.E desc[UR8][R10.64+0x4], R25 ;  /* 0x000004190a007986 */ /* 0x0005e8000c101908 */
[----:B------:R-:W3:Y:S01]  /*09b0*/  LDG.E R21, desc[UR8][R14.64+0x4] ;  /* 0x000004080e157981 */ /* 0x000ee2000c1e1900 */
[----:B------:R-:W-:-:S03]  /*09c0*/  IADD3 R7, PT, PT, R7, 0x2, RZ ;  /* 0x0000000207077810 */ /* 0x000fc60007ffe0ff */
[----:B---3--:R2:W-:Y:S04]  /*09d0*/  STG.E desc[UR8][R16.64+0x4], R21 ;  /* 0x0000041510007986 */ /* 0x0085e8000c101908 */
.L_x_28:
[----:B------:R-:W-:Y:S05]  /*09e0*/  @P1 BRA `(.L_x_24) ;  /* 0x00000000003c1947 */ /* 0x000fea0003800000 */
[----:B------:R-:W-:Y:S01]  /*09f0*/  IMAD.WIDE.U32 R4, R7, 0x4, R4 ;  /* 0x0000000407047825 */ /* 0x000fe200078e0004 */
[----:B0-----:R-:W4:Y:S01]  /*0a00*/  LDG.E R2, desc[UR8][R2.64] ;  /* 0x0000000802027981 */ /* 0x001f22000c1e1900 */
[----:B--2---:R-:W0:Y:S04]  /*0a10*/  LDC.64 R10, c[0x0][0x390] ;  /* 0x0000e400ff0a7b82 */ /* 0x004e280000000a00 */
[----:B------:R-:W4:Y:S01]  /*0a20*/  LDG.E R5, desc[UR8][R4.64] ;  /* 0x0000000804057981 */ /* 0x000f22000c1e1900 */
[----:B------:R-:W-:-:S03]  /*0a30*/  IMAD R15, R8, R9, R7 ;  /* 0x00000009080f7224 */ /* 0x000fc600078e0207 */
[----:B-1-3--:R-:W1:Y:S01]  /*0a40*/  LDC.64 R12, c[0x0][0x380] ;  /* 0x0000e000ff0c7b82 */ /* 0x00ae620000000a00 */
[----:B0-----:R-:W-:-:S04]  /*0a50*/  IMAD.WIDE R10, R15, 0x4, R10 ;  /* 0x000000040f0a7825 */ /* 0x001fc800078e020a */
[----:B-1----:R-:W-:-:S04]  /*0a60*/  IMAD.WIDE.U32 R6, R7, 0x4, R12 ;  /* 0x0000000407067825 */ /* 0x002fc800078e000c */
[----:B----4-:R-:W-:Y:S02]  /*0a70*/  FADD R0, R2, -R5 ;  /* 0x8000000502007221 */ /* 0x010fe40000000000 */
[----:B------:R-:W0:Y:S02]  /*0a80*/  LDC.64 R2, c[0x0][0x398] ;  /* 0x0000e600ff027b82 */ /* 0x000e240000000a00 */
[----:B------:R-:W-:-:S05]  /*0a90*/  FADD R17, |R0|, -RZ ;  /* 0x800000ff00117221 */ /* 0x000fca0000000200 */
[----:B------:R4:W-:Y:S04]  /*0aa0*/  STG.E desc[UR8][R10.64], R17 ;  /* 0x000000110a007986 */ /* 0x0009e8000c101908 */
[----:B------:R-:W2:Y:S01]  /*0ab0*/  LDG.E R7, desc[UR8][R6.64] ;  /* 0x0000000806077981 */ /* 0x000ea2000c1e1900 */
[----:B0-----:R-:W-:-:S05]  /*0ac0*/  IMAD.WIDE R2, R15, 0x4, R2 ;  /* 0x000000040f027825 */ /* 0x001fca00078e0202 */
[----:B--2---:R4:W-:Y:S02]  /*0ad0*/  STG.E desc[UR8][R2.64], R7 ;  /* 0x0000000702007986 */ /* 0x0049e4000c101908 */
.L_x_24:
[----:B------:R-:W5:Y:S01]  /*0ae0*/  LDC.64 R4, c[0x0][0x390] ;  /* 0x0000e400ff047b82 */ /* 0x000f620000000a00 */
[----:B------:R0:W-:Y:S01]  /*0af0*/  STL [R1], RZ ;  /* 0x000000ff01007387 */ /* 0x0001e20000100800 */
[----:B------:R-:W-:Y:S01]  /*0b00*/  IMAD R0, R8, R9, RZ ;  /* 0x0000000908007224 */ /* 0x000fe200078e02ff */
[----:B------:R-:W-:Y:S01]  /*0b10*/  BSSY.RECONVERGENT B0, `(.L_x_29) ;  /* 0x000005d000007945 */ /* 0x000fe20003800200 */
[----:B------:R-:W-:Y:S01]  /*0b20*/  MOV R6, RZ ;  /* 0x000000ff00067202 */ /* 0x000fe20000000f00 */
[----:B------:R0:W-:Y:S02]  /*0b30*/  STL [R1+0xfa0], R9 ;  /* 0x000fa00901007387 */ /* 0x0001e40000100800 */
[----:B----4-:R-:W-:Y:S01]  /*0b40*/  SHF.R.S32.HI R7, RZ, 0x1f, R0 ;  /* 0x0000001fff077819 */ /* 0x010fe20000011400 */
[----:B------:R-:W4:Y:S01]  /*0b50*/  LDC.64 R2, c[0x0][0x398] ;  /* 0x0000e600ff027b82 */ /* 0x000f220000000a00 */
[----:B-----5:R-:W-:-:S04]  /*0b60*/  IMAD.WIDE R4, R0, 0x4, R4 ;  /* 0x0000000400047825 */ /* 0x020fc800078e0204 */
[----:B0---4-:R-:W-:-:S07]  /*0b70*/  IMAD.WIDE R2, R0, 0x4, R2 ;  /* 0x0000000400027825 */ /* 0x011fce00078e0202 */
.L_x_43:
[----:B01-3--:R-:W-:-:S05]  /*0b80*/  LEA R13, R6, R1, 0x2 ;  /* 0x00000001060d7211 */ /* 0x00bfca00078e10ff */
[----:B------:R-:W2:Y:S04]  /*0b90*/  LDL R12, [R13+0xfa0] ;  /* 0x000fa0000d0c7983 */ /* 0x000ea80000100800 */
[----:B------:R-:W3:Y:S01]  /*0ba0*/  LDL R9, [R13] ;  /* 0x000000000d097983 */ /* 0x000ee20000100800 */
[----:B------:R-:W-:Y:S01]  /*0bb0*/  BSSY.RECONVERGENT B1, `(.L_x_30) ;  /* 0x0000050000017945 */ /* 0x000fe20003800200 */
[----:B--2---:R-:W-:-:S04]  /*0bc0*/  IADD3 R16, PT, PT, R12, -0x1, RZ ;  /* 0xffffffff0c107810 */ /* 0x004fc80007ffe0ff */
[----:B---3--:R-:W-:-:S13]  /*0bd0*/  ISETP.GE.AND P0, PT, R9, R16, PT ;  /* 0x000000100900720c */ /* 0x008fda0003f06270 */
[----:B------:R-:W-:Y:S05]  /*0be0*/  @P0 BRA `(.L_x_31) ;  /* 0x00000004002c0947 */ /* 0x000fea0003800000 */
[----:B------:R-:W-:-:S04]  /*0bf0*/  IMAD.WIDE R10, R9, 0x4, R4 ;  /* 0x00000004090a7825 */ /* 0x000fc800078e0204 */
[----:B------:R-:W-:Y:S01]  /*0c00*/  IMAD.WIDE R14, R9, 0x4, R2 ;  /* 0x00000004090e7825 */ /* 0x000fe200078e0202 */
[----:B------:R0:W5:Y:S04]  /*0c10*/  LDG.E R19, desc[UR8][R10.64] ;  /* 0x000000080a137981 */ /* 0x000168000c1e1900 */
[----:B------:R0:W5:Y:S01]  /*0c20*/  LDG.E R21, desc[UR8][R14.64] ;  /* 0x000000080e157981 */ /* 0x000162000c1e1900 */
[----:B------:R-:W-:Y:S01]  /*0c30*/  BSSY.RECONVERGENT B2, `(.L_x_32) ;  /* 0x0000037000027945 */ /* 0x000fe20003800200 */
[----:B------:R-:W-:Y:S02]  /*0c40*/  MOV R27, R16 ;  /* 0x00000010001b7202 */ /* 0x000fe40000000f00 */
[----:B------:R-:W-:-:S07]  /*0c50*/  MOV R18, R9 ;  /* 0x0000000900127202 */ /* 0x000fce0000000f00 */
.L_x_41:
[----:B------:R-:W-:Y:S01]  /*0c60*/  BSSY.RECONVERGENT B3, `(.L_x_33) ;  /* 0x000000d000037945 */ /* 0x000fe20003800200 */
[----:B0-----:R-:W-:Y:S02]  /*0c70*/  IADD3 R15, PT, PT, R27, 0x1, RZ ;  /* 0x000000011b0f7810 */ /* 0x001fe40007ffe0ff */
[----:B------:R-:W-:-:S07]  /*0c80*/  MOV R25, R27 ;  /* 0x0000001b00197202 */ /* 0x000fce0000000f00 */
.L_x_34:
[----:B------:R-:W-:-:S05]  /*0c90*/  IMAD.WIDE R10, R25, 0x4, R4 ;  /* 0x00000004190a7825 */ /* 0x000fca00078e0204 */
[----:B------:R-:W2:Y:S01]  /*0ca0*/  LDG.E R20, desc[UR8][R10.64] ;  /* 0x000000080a147981 */ /* 0x000ea2000c1e1900 */
[-C--:B------:R-:W-:Y:S02]  /*0cb0*/  ISETP.LT.AND P1, PT, R18, R25.reuse, PT ;  /* 0x000000191200720c */ /* 0x080fe40003f21270 */
[----:B------:R-:W-:Y:S02]  /*0cc0*/  IADD3 R14, PT, PT, R25, -0x1, RZ ;  /* 0xffffffff190e7810 */ /* 0x000fe40007ffe0ff */
[----:B------:R-:W-:Y:S02]  /*0cd0*/  MOV R27, R25 ;  /* 0x00000019001b7202 */ /* 0x000fe40000000f00 */
[----:B------:R-:W-:Y:S02]  /*0ce0*/  MOV R22, R15 ;  /* 0x0000000f00167202 */ /* 0x000fe40000000f00 */
[----:B------:R-:W-:Y:S02]  /*0cf0*/  IADD3 R15, PT, PT, R15, -0x1, RZ ;  /* 0xffffffff0f0f7810 */ /* 0x000fe40007ffe0ff */
[----:B------:R-:W-:-:S02]  /*0d00*/  MOV R25, R14 ;  /* 0x0000000e00197202 */ /* 0x000fc40000000f00 */
[----:B--2--5:R-:W-:-:S13]  /*0d10*/  FSETP.GE.AND P0, PT, R20, R19, PT ;  /* 0x000000131400720b */ /* 0x024fda0003f06000 */
[----:B------:R-:W-:Y:S05]  /*0d20*/  @P0 BRA P1, `(.L_x_34) ;  /* 0xfffffffc00d80947 */ /* 0x000fea000083ffff */
[----:B------:R-:W-:Y:S05]  /*0d30*/  BSYNC.RECONVERGENT B3 ;  /* 0x0000000000037941 */ /* 0x000fea0003800200 */
.L_x_33:
[----:B------:R-:W0:Y:S01]  /*0d40*/  LDCU.64 UR4, c[0x0][0x398] ;  /* 0x00007300ff0477ac */ /* 0x000e220008000a00 */
[----:B------:R-:W-:Y:S01]  /*0d50*/  ISETP.GE.AND P0, PT, R18, R27, PT ;  /* 0x0000001b1200720c */ /* 0x000fe20003f06270 */
[----:B------:R-:W-:Y:S01]  /*0d60*/  BSSY.RECONVERGENT B3, `(.L_x_35) ;  /* 0x000000b000037945 */ /* 0x000fe20003800200 */
[----:B0-----:R-:W-:-:S04]  /*0d70*/  LEA R10, P1, R0, UR4, 0x2 ;  /* 0x00000004000a7c11 */ /* 0x001fc8000f8210ff */
[----:B------:R-:W-:-:S03]  /*0d80*/  LEA.HI.X R11, R0, UR5, R7, 0x2, P1 ;  /* 0x00000005000b7c11 */ /* 0x000fc600088f1407 */
[----:B------:R-:W-:-:S04]  /*0d90*/  IMAD.WIDE R10, R15, 0x4, R10 ;  /* 0x000000040f0a7825 */ /* 0x000fc800078e020a */
[----:B------:R-:W-:Y:S05]  /*0da0*/  @P0 BRA `(.L_x_36) ;  /* 0x0000000000180947 */ /* 0x000fea0003800000 */
[----:B------:R-:W-:-:S05]  /*0db0*/  IMAD.WIDE R16, R18, 0x4, R4 ;  /* 0x0000000412107825 */ /* 0x000fca00078e0204 */
[----:B------:R0:W-:Y:S04]  /*0dc0*/  STG.E desc[UR8][R16.64], R20 ;  /* 0x0000001410007986 */ /* 0x0001e8000c101908 */
[----:B------:R-:W2:Y:S01]  /*0dd0*/  LDG.E R23, desc[UR8][R10.64] ;  /* 0x000000080a177981 */ /* 0x000ea2000c1e1900 */
[C---:B------:R-:W-:Y:S01]  /*0de0*/  IMAD.WIDE R14, R18.reuse, 0x4, R2 ;  /* 0x00000004120e7825 */ /* 0x040fe200078e0202 */
[----:B------:R-:W-:-:S04]  /*0df0*/  IADD3 R18, PT, PT, R18, 0x1, RZ ;  /* 0x0000000112127810 */ /* 0x000fc80007ffe0ff */
[----:B--2---:R0:W-:Y:S03]  /*0e00*/  STG.E desc[UR8][R14.64], R23 ;  /* 0x000000170e007986 */ /* 0x0041e6000c101908 */
.L_x_36:
[----:B------:R-:W-:Y:S05]  /*0e10*/  BSYNC.RECONVERGENT B3 ;  /* 0x0000000000037941 */ /* 0x000fea0003800200 */
.L_x_35:
[----:B------:R-:W-:Y:S01]  /*0e20*/  BSSY.RECONVERGENT B3, `(.L_x_37) ;  /* 0x000000a000037945 */ /* 0x000fe20003800200 */
[----:B0-----:R-:W-:-:S07]  /*0e30*/  MOV R20, R18 ;  /* 0x0000001200147202 */ /* 0x001fce0000000f00 */
.L_x_38:
[----:B------:R-:W-:-:S05]  /*0e40*/  IMAD.WIDE R14, R20, 0x4, R4 ;  /* 0x00000004140e7825 */ /* 0x000fca00078e0204 */
[----:B------:R-:W2:Y:S01]  /*0e50*/  LDG.E R24, desc[UR8][R14.64] ;  /* 0x000000080e187981 */ /* 0x000ea2000c1e1900 */
[C---:B------:R-:W-:Y:S02]  /*0e60*/  ISETP.LT.AND P1, PT, R20.reuse, R27, PT ;  /* 0x0000001b1400720c */ /* 0x040fe40003f21270 */
[----:B------:R-:W-:Y:S02]  /*0e70*/  IADD3 R16, PT, PT, R20, 0x1, RZ ;  /* 0x0000000114107810 */ /* 0x000fe40007ffe0ff */
[----:B------:R-:W-:Y:S02]  /*0e80*/  MOV R18, R20 ;  /* 0x0000001400127202 */ /* 0x000fe40000000f00 */
[----:B------:R-:W-:Y:S02]  /*0e90*/  MOV R20, R16 ;  /* 0x0000001000147202 */ /* 0x000fe40000000f00 */
[----:B--2---:R-:W-:-:S13]  /*0ea0*/  FSETP.GTU.AND P0, PT, R24, R19, PT ;  /* 0x000000131800720b */ /* 0x004fda0003f0c000 */
[----:B------:R-:W-:Y:S05]  /*0eb0*/  @!P0 BRA P1, `(.L_x_38) ;  /* 0xfffffffc00e08947 */ /* 0x000fea000083ffff */
[----:B------:R-:W-:Y:S05]  /*0ec0*/  BSYNC.RECONVERGENT B3 ;  /* 0x0000000000037941 */ /* 0x000fea0003800200 */
.L_x_37:
[C---:B------:R-:W-:Y:S01]  /*0ed0*/  ISETP.GE.AND P0, PT, R18.reuse, R27, PT ;  /* 0x0000001b1200720c */ /* 0x040fe20003f06270 */
[----:B------:R-:W-:Y:S01]  /*0ee0*/  BSSY.RECONVERGENT B3, `(.L_x_39) ;  /* 0x0000009000037945 */ /* 0x000fe20003800200 */
[----:B------:R-:W-:-:S11]  /*0ef0*/  IMAD.WIDE R16, R18, 0x4, R2 ;  /* 0x0000000412107825 */ /* 0x000fd600078e0202 */
[----:B------:R-:W-:Y:S05]  /*0f00*/  @P0 BRA `(.L_x_40) ;  /* 0x0000000000180947 */ /* 0x000fea0003800000 */
[----:B------:R-:W-:-:S05]  /*0f10*/  IADD3 R23, PT, PT, R22, -0x1, RZ ;  /* 0xffffffff16177810 */ /* 0x000fca0007ffe0ff */
[----:B------:R-:W-:-:S05]  /*0f20*/  IMAD.WIDE R22, R23, 0x4, R4 ;  /* 0x0000000417167825 */ /* 0x000fca00078e0204 */
[----:B------:R0:W-:Y:S04]  /*0f30*/  STG.E desc[UR8][R22.64], R24 ;  /* 0x0000001816007986 */ /* 0x0001e8000c101908 */
[----:B------:R-:W2:Y:S01]  /*0f40*/  LDG.E R29, desc[UR8][R16.64] ;  /* 0x00000008101d7981 */ /* 0x000ea2000c1e1900 */
[----:B------:R-:W-:-:S03]  /*0f50*/  MOV R27, R25 ;  /* 0x00000019001b7202 */ /* 0x000fc60000000f00 */
[----:B--2---:R0:W-:Y:S04]  /*0f60*/  STG.E desc[UR8][R10.64], R29 ;  /* 0x0000001d0a007986 */ /* 0x0041e8000c101908 */
.L_x_40:
[----:B------:R-:W-:Y:S05]  /*0f70*/  BSYNC.RECONVERGENT B3 ;  /* 0x0000000000037941 */ /* 0x000fea0003800200 */
.L_x_39:
[----:B------:R-:W-:-:S13]  /*0f80*/  ISETP.GE.AND P0, PT, R18, R27, PT ;  /* 0x0000001b1200720c */ /* 0x000fda0003f06270 */
[----:B------:R-:W-:Y:S05]  /*0f90*/  @!P0 BRA `(.L_x_41) ;  /* 0xfffffffc00308947 */ /* 0x000fea000383ffff */
[----:B------:R-:W-:Y:S05]  /*0fa0*/  BSYNC.RECONVERGENT B2 ;  /* 0x0000000000027941 */ /* 0x000fea0003800200 */
.L_x_32:
[----:B------:R1:W-:Y:S01]  /*0fb0*/  STG.E desc[UR8][R14.64], R19 ;  /* 0x000000130e007986 */ /* 0x0003e2000c101908 */
[----:B0-----:R-:W-:Y:S02]  /*0fc0*/  IADD3 R10, PT, PT, R12, -R20, RZ ;  /* 0x800000140c0a7210 */ /* 0x001fe40007ffe0ff */
[----:B------:R-:W-:Y:S01]  /*0fd0*/  IADD3 R11, PT, PT, -R9, R18, RZ ;  /* 0x00000012090b7210 */ /* 0x000fe20007ffe1ff */
[----:B------:R1:W-:Y:S01]  /*0fe0*/  STL [R13+0x4], R20 ;  /* 0x000004140d007387 */ /* 0x0003e20000100800 */
[----:B------:R-:W-:Y:S02]  /*0ff0*/  IADD3 R6, PT, PT, R6, 0x1, RZ ;  /* 0x0000000106067810 */ /* 0x000fe40007ffe0ff */
[----:B------:R-:W-:Y:S01]  /*1000*/  ISETP.GT.AND P0, PT, R10, R11, PT ;  /* 0x0000000b0a00720c */ /* 0x000fe20003f04270 */
[----:B------:R1:W-:Y:S04]  /*1010*/  STL [R13+0xfa4], R12 ;  /* 0x000fa40c0d007387 */ /* 0x0003e80000100800 */
[----:B------:R1:W-:Y:S04]  /*1020*/  STG.E desc[UR8][R16.64], R21 ;  /* 0x0000001510007986 */ /* 0x0003e8000c101908 */
[----:B------:R1:W-:Y:S04]  /*1030*/  STL [R13+0xfa0], R18 ;  /* 0x000fa0120d007387 */ /* 0x0003e80000100800 */
[----:B------:R-:W-:Y:S05]  /*1040*/  @!P0 BRA `(.L_x_42) ;  /* 0x0000000000188947 */ /* 0x000fea0003800000 */
[----:B------:R0:W-:Y:S04]  /*1050*/  STL [R13+0x4], R9 ;  /* 0x000004090d007387 */ /* 0x0001e80000100800 */
[----:B------:R0:W-:Y:S04]  /*1060*/  STL [R13], R20 ;  /* 0x000000140d007387 */ /* 0x0001e80000100800 */
[----:B------:R0:W-:Y:S04]  /*1070*/  STL [R13+0xfa4], R18 ;  /* 0x000fa4120d007387 */ /* 0x0001e80000100800 */
[----:B------:R0:W-:Y:S01]  /*1080*/  STL [R13+0xfa0], R12 ;  /* 0x000fa00c0d007387 */ /* 0x0001e20000100800 */
[----:B------:R-:W-:Y:S05]  /*1090*/  BRA `(.L_x_42) ;  /* 0x0000000000047947 */ /* 0x000fea0003800000 */
.L_x_31:
[----:B------:R-:W-:-:S07]  /*10a0*/  IADD3 R6, PT, PT, R6, -0x1, RZ ;  /* 0xffffffff06067810 */ /* 0x000fce0007ffe0ff */
.L_x_42:
[----:B------:R-:W-:Y:S05]  /*10b0*/  BSYNC.RECONVERGENT B1 ;  /* 0x0000000000017941 */ /* 0x000fea0003800200 */
.L_x_30:
[----:B------:R-:W-:-:S13]  /*10c0*/  ISETP.GT.AND P0, PT, R6, -0x1, PT ;  /* 0xffffffff0600780c */ /* 0x000fda0003f04270 */
[----:B------:R-:W-:Y:S05]  /*10d0*/  @P0 BRA `(.L_x_43) ;  /* 0xfffffff800a80947 */ /* 0x000fea000383ffff */
[----:B------:R-:W-:Y:S05]  /*10e0*/  BSYNC.RECONVERGENT B0 ;  /* 0x0000000000007941 */ /* 0x000fea0003800200 */
.L_x_29:
[----:B------:R-:W2:Y:S01]  /*10f0*/  LDCU.64 UR6, c[0x0][0x3b8] ;  /* 0x00007700ff0677ac */ /* 0x000ea20008000a00 */
[----:B01----:R-:W0:Y:S01]  /*1100*/  LDC.64 R20, c[0x0][0x3a0] ;  /* 0x0000e800ff147b82 */ /* 0x003e220000000a00 */
[----:B------:R-:W1:Y:S07]  /*1110*/  LDCU UR4, c[0x3][URZ] ;  /* 0x00c00000ff0477ac */ /* 0x000e6e0008000800 */
[----:B------:R-:W3:Y:S01]  /*1120*/  LDC.64 R18, c[0x0][0x3a8] ;  /* 0x0000ea00ff127b82 */ /* 0x000ee20000000a00 */
[----:B--2---:R-:W-:-:S05]  /*1130*/  MOV R9, UR7 ;  /* 0x0000000700097c02 */ /* 0x004fca0008000f00 */
[----:B------:R-:W-:-:S04]  /*1140*/  IMAD R10, R8, R9, RZ ;  /* 0x00000009080a7224 */ /* 0x000fc800078e02ff */
[----:B0-----:R-:W-:-:S05]  /*1150*/  IMAD.WIDE R20, R10, 0x4, R20 ;  /* 0x000000040a147825 */ /* 0x001fca00078e0214 */
[----:B------:R0:W-:Y:S01]  /*1160*/  STG.E desc[UR8][R20.64], RZ ;  /* 0x000000ff14007986 */ /* 0x0001e2000c101908 */
[----:B---3--:R-:W-:-:S05]  /*1170*/  IMAD.WIDE R18, R10, 0x4, R18 ;  /* 0x000000040a127825 */ /* 0x008fca00078e0212 */
[----:B------:R0:W-:Y:S04]  /*1180*/  STG.E desc[UR8][R18.64], RZ ;  /* 0x000000ff12007986 */ /* 0x0001e8000c101908 */
[----:B------:R-:W1:Y:S01]  /*1190*/  LDG.E R12, desc[UR8][R4.64] ;  /* 0x00000008040c7981 */ /* 0x000e62000c1e1900 */
[----:B------:R-:W-:Y:S01]  /*11a0*/  MOV R6, UR6 ;  /* 0x0000000600067c02 */ /* 0x000fe20008000f00 */
[----:B------:R-:W2:Y:S01]  /*11b0*/  LDCU.64 UR6, c[0x0][0x398] ;  /* 0x00007300ff0677ac */ /* 0x000ea20008000a00 */
[----:B------:R-:W-:Y:S01]  /*11c0*/  BSSY.RECONVERGENT B0, `(.L_x_44) ;  /* 0x0000023000007945 */ /* 0x000fe20003800200 */
[----:B------:R-:W-:Y:S01]  /*11d0*/  HFMA2 R11, -RZ, RZ, 0, 0 ;  /* 0x00000000ff0b7431 */ /* 0x000fe200000001ff */
[----:B------:R-:W-:Y:S02]  /*11e0*/  ISETP.GE.AND P1, PT, R9, 0x2, PT ;  /* 0x000000020900780c */ /* 0x000fe40003f26270 */
[----:B-1----:R-:W-:-:S04]  /*11f0*/  FSETP.GTU.AND P0, PT, R12, UR4, PT ;  /* 0x000000040c007c0b */ /* 0x002fc8000bf0c000 */
[----:B------:R-:W-:-:S13]  /*1200*/  ISETP.LT.OR P0, PT, R6, 0x1, P0 ;  /* 0x000000010600780c */ /* 0x000fda0000701670 */
[----:B0-2---:R-:W-:Y:S05]  /*1210*/  @P0 BRA `(.L_x_45) ;  /* 0x0000000000740947 */ /* 0x005fea0003800000 */
[----:B------:R-:W-:Y:S02]  /*1220*/  MOV R16, R7 ;  /* 0x0000000700107202 */ /* 0x000fe40000000f00 */
[----:B------:R-:W-:Y:S02]  /*1230*/  MOV R22, R12 ;  /* 0x0000000c00167202 */ /* 0x000fe40000000f00 */
[----:B------:R-:W-:Y:S02]  /*1240*/  MOV R7, RZ ;  /* 0x000000ff00077202 */ /* 0x000fe40000000f00 */
[----:B------:R-:W-:Y:S02]  /*1250*/  MOV R24, R4 ;  /* 0x0000000400187202 */ /* 0x000fe40000000f00 */
[----:B------:R-:W-:Y:S02]  /*1260*/  MOV R17, R5 ;  /* 0x0000000500117202 */ /* 0x000fe40000000f00 */
[----:B------:R-:W-:-:S07]  /*1270*/  MOV R13, R0 ;  /* 0x00000000000d7202 */ /* 0x000fce0000000f00 */
.L_x_46:
[----:B------:R-:W2:Y:S01]  /*1280*/  LDG.E R11, desc[UR8][R20.64] ;  /* 0x00000008140b7981 */ /* 0x000ea2000c1e1900 */
[----:B------:R-:W-:-:S04]  /*1290*/  LEA R12, P0, R13, UR6, 0x2 ;  /* 0x000000060d0c7c11 */ /* 0x000fc8000f8010ff */
[----:B------:R-:W-:Y:S02]  /*12a0*/  LEA.HI.X R13, R13, UR7, R16, 0x2, P0 ;  /* 0x000000070d0d7c11 */ /* 0x000fe400080f1410 */
[----:B------:R-:W-:Y:S01]  /*12b0*/  MOV R16, R24 ;  /* 0x0000001800107202 */ /* 0x000fe20000000f00 */
[----:B--2---:R-:W-:-:S05]  /*12c0*/  FFMA R11, -R22, R22, R11 ;  /* 0x00000016160b7223 */ /* 0x004fca000000010b */
[----:B------:R0:W-:Y:S04]  /*12d0*/  STG.E desc[UR8][R20.64], R11 ;  /* 0x0000000b14007986 */ /* 0x0001e8000c101908 */
[----:B------:R-:W2:Y:S04]  /*12e0*/  LDG.E R12, desc[UR8][R12.64] ;  /* 0x000000080c0c7981 */ /* 0x000ea8000c1e1900 */
[----:B------:R-:W2:Y:S04]  /*12f0*/  LDG.E R17, desc[UR8][R16.64] ;  /* 0x0000000810117981 */ /* 0x000ea8000c1e1900 */
[----:B------:R-:W3:Y:S01]  /*1300*/  LDG.E R22, desc[UR8][R18.64] ;  /* 0x0000000812167981 */ /* 0x000ee2000c1e1900 */
[----:B--2---:R-:W-:-:S04]  /*1310*/  FMUL R14, R12, R17 ;  /* 0x000000110c0e7220 */ /* 0x004fc80000400000 */
[----:B---3--:R-:W-:Y:S01]  /*1320*/  FFMA R23, -R17, R14, R22 ;  /* 0x0000000e11177223 */ /* 0x008fe20000000116 */
[----:B------:R-:W-:-:S04]  /*1330*/  IMAD.WIDE.U32 R14, R7, 0x4, R4 ;  /* 0x00000004070e7825 */ /* 0x000fc800078e0004 */
[----:B------:R1:W-:Y:S04]  /*1340*/  STG.E desc[UR8][R18.64], R23 ;  /* 0x0000001712007986 */ /* 0x0003e8000c101908 */
[----:B------:R-:W2:Y:S01]  /*1350*/  LDG.E R22, desc[UR8][R14.64+0x4] ;  /* 0x000004080e167981 */ /* 0x000ea2000c1e1900 */
[----:B------:R-:W-:Y:S02]  /*1360*/  IADD3 R7, PT, PT, R7, 0x1, RZ ;  /* 0x0000000107077810 */ /* 0x000fe40007ffe0ff */
[----:B------:R-:W-:Y:S02]  /*1370*/  IADD3 R24, P2, PT, R14, 0x4, RZ ;  /* 0x000000040e187810 */ /* 0x000fe40007f5e0ff */
[----:B------:R-:W-:Y:S02]  /*1380*/  ISETP.GE.AND P0, PT, R7, R6, PT ;  /* 0x000000060700720c */ /* 0x000fe40003f06270 */
[----:B------:R-:W-:-:S02]  /*1390*/  IADD3 R13, PT, PT, R0, R7, RZ ;  /* 0x00000007000d7210 */ /* 0x000fc40007ffe0ff */
[----:B------:R-:W-:Y:S02]  /*13a0*/  IADD3.X R17, PT, PT, RZ, R15, RZ, P2, !PT ;  /* 0x0000000fff117210 */ /* 0x000fe400017fe4ff */
[----:B0-----:R-:W-:Y:S02]  /*13b0*/  MOV R11, R7 ;  /* 0x00000007000b7202 */ /* 0x001fe40000000f00 */
[----:B------:R-:W-:Y:S02]  /*13c0*/  SHF.R.S32.HI R16, RZ, 0x1f, R13 ;  /* 0x0000001fff107819 */ /* 0x000fe4000001140d */
[----:B--2---:R-:W-:-:S13]  /*13d0*/  FSETP.LE.AND P3, PT, R22, UR4, PT ;  /* 0x0000000416007c0b */ /* 0x004fda000bf63000 */
[----:B-1----:R-:W-:Y:S05]  /*13e0*/  @!P0 BRA P3, `(.L_x_46) ;  /* 0xfffffffc00a48947 */ /* 0x002fea000183ffff */
.L_x_45:
[----:B------:R-:W-:Y:S05]  /*13f0*/  BSYNC.RECONVERGENT B0 ;  /* 0x0000000000007941 */ /* 0x000fea0003800200 */
.L_x_44:
[----:B------:R-:W-:Y:S05]  /*1400*/  @!P1 BRA `(.L_x_47) ;  /* 0x0000000000ac9947 */ /* 0x000fea0003800000 */
[----:B------:R-:W-:-:S05]  /*1410*/  UMOV UR6, 0x1 ;  /* 0x0000000100067882 */ /* 0x000fca0000000000 */
.L_x_51:
[----:B------:R-:W-:Y:S01]  /*1420*/  UIMAD.WIDE.U32 UR4, UR6, 0x4, URZ ;  /* 0x00000004060478a5 */ /* 0x000fe2000f8e00ff */
[----:B------:R-:W-:Y:S01]  /*1430*/  IMAD.WIDE R16, R11, 0x4, R4 ;  /* 0x000000040b107825 */ /* 0x000fe200078e0204 */
[----:B------:R-:W0:Y:S04]  /*1440*/  LDC R6, c[0x0][0x3b8] ;  /* 0x0000ee00ff067b82 */ /* 0x000e280000000800 */
[----:B------:R-:W-:-:S04]  /*1450*/  IADD3 R14, P0, PT, R20, UR4, RZ ;  /* 0x00000004140e7c10 */ /* 0x000fc8000ff1e0ff */
[----:B------:R-:W-:Y:S01]  /*1460*/  IADD3.X R15, PT, PT, R21, UR5, RZ, P0, !PT ;  /* 0x00000005150f7c10 */ /* 0x000fe200087fe4ff */
[----:B------:R-:W1:Y:S04]  /*1470*/  LDC R9, c[0x0][0x3bc] ;  /* 0x0000ef00ff097b82 */ /* 0x000e680000000800 */
[----:B------:R-:W2:Y:S01]  /*1480*/  LDG.E R7, desc[UR8][R14.64+-0x4] ;  /* 0xfffffc080e077981 */ /* 0x000ea2000c1e1900 */
[----:B------:R-:W-:-:S04]  /*1490*/  IADD3 R12, P0, PT, R18, UR4, RZ ;  /* 0x00000004120c7c10 */ /* 0x000fc8000ff1e0ff */
[----:B------:R-:W-:Y:S01]  /*14a0*/  IADD3.X R13, PT, PT, R19, UR5, RZ, P0, !PT ;  /* 0x00000005130d7c10 */ /* 0x000fe200087fe4ff */
[----:B--2---:R2:W-:Y:S04]  /*14b0*/  STG.E desc[UR8][R14.64], R7 ;  /* 0x000000070e007986 */ /* 0x0045e8000c101908 */
[----:B------:R-:W3:Y:S01]  /*14c0*/  LDG.E R23, desc[UR8][R12.64+-0x4] ;  /* 0xfffffc080c177981 */ /* 0x000ee2000c1e1900 */
[----:B------:R-:W4:Y:S03]  /*14d0*/  LDCU UR4, c[0x3][UR4] ;  /* 0x00c00000040477ac */ /* 0x000f260008000800 */
[----:B---3--:R2:W-:Y:S04]  /*14e0*/  STG.E desc[UR8][R12.64], R23 ;  /* 0x000000170c007986 */ /* 0x0085e8000c101908 */
[----:B------:R-:W4:Y:S01]  /*14f0*/  LDG.E R0, desc[UR8][R16.64] ;  /* 0x0000000810007981 */ /* 0x000f22000c1e1900 */
[----:B------:R-:W-:Y:S01]  /*1500*/  UIADD3 UR6, UPT, UPT, UR6, 0x1, URZ ;  /* 0x0000000106067890 */ /* 0x000fe2000fffe0ff */
[----:B------:R-:W-:Y:S05]  /*1510*/  BSSY.RECONVERGENT B0, `(.L_x_48) ;  /* 0x0000019000007945 */ /* 0x000fea0003800200 */
[----:B-1----:R-:W-:-:S02]  /*1520*/  ISETP.NE.AND P1, PT, R9, UR6, PT ;  /* 0x0000000609007c0c */ /* 0x002fc4000bf25270 */
[----:B----4-:R-:W-:-:S04]  /*1530*/  FSETP.GTU.AND P0, PT, R0, UR4, PT ;  /* 0x0000000400007c0b */ /* 0x010fc8000bf0c000 */
[----:B0-----:R-:W-:-:S13]  /*1540*/  ISETP.GE.OR P0, PT, R11, R6, P0 ;  /* 0x000000060b00720c */ /* 0x001fda0000706670 */
[----:B--2---:R-:W-:Y:S05]  /*1550*/  @P0 BRA `(.L_x_49) ;  /* 0x0000000000500947 */ /* 0x004fea0003800000 */
[----:B------:R-:W-:Y:S02]  /*1560*/  MOV R24, R16 ;  /* 0x0000001000187202 */ /* 0x000fe40000000f00 */
[----:B------:R-:W-:-:S07]  /*1570*/  MOV R25, R17 ;  /* 0x0000001100197202 */ /* 0x000fce0000000f00 */
.L_x_50:
[----:B------:R-:W2:Y:S01]  /*1580*/  LDG.E R7, desc[UR8][R14.64] ;  /* 0x000000080e077981 */ /* 0x000ea2000c1e1900 */
[----:B------:R-:W-:-:S04]  /*1590*/  IMAD.WIDE R16, R11, 0x4, R2 ;  /* 0x000000040b107825 */ /* 0x000fc800078e0202 */
[----:B--2---:R-:W-:-:S05]  /*15a0*/  FFMA R7, -R0, R0, R7 ;  /* 0x0000000000077223 */ /* 0x004fca0000000107 */
[----:B------:R0:W-:Y:S04]  /*15b0*/  STG.E desc[UR8][R14.64], R7 ;  /* 0x000000070e007986 */ /* 0x0001e8000c101908 */
[----:B------:R-:W2:Y:S04]  /*15c0*/  LDG.E R25, desc[UR8][R24.64] ;  /* 0x0000000818197981 */ /* 0x000ea8000c1e1900 */
[----:B------:R-:W2:Y:S04]  /*15d0*/  LDG.E R16, desc[UR8][R16.64] ;  /* 0x0000000810107981 */ /* 0x000ea8000c1e1900 */
[----:B------:R-:W3:Y:S01]  /*15e0*/  LDG.E R22, desc[UR8][R12.64] ;  /* 0x000000080c167981 */ /* 0x000ee2000c1e1900 */
[----:B--2---:R-:W-:-:S04]  /*15f0*/  FMUL R0, R16, R25 ;  /* 0x0000001910007220 */ /* 0x004fc80000400000 */
[----:B---3--:R-:W-:Y:S01]  /*1600*/  FFMA R27, -R25, R0, R22 ;  /* 0x00000000191b7223 */ /* 0x008fe20000000116 */
[----:B------:R-:W-:-:S04]  /*1610*/  IMAD.WIDE R22, R11, 0x4, R4 ;  /* 0x000000040b167825 */ /* 0x000fc800078e0204 */
[----:B------:R0:W-:Y:S04]  /*1620*/  STG.E desc[UR8][R12.64], R27 ;  /* 0x0000001b0c007986 */ /* 0x0001e8000c101908 */
[----:B------:R-:W2:Y:S01]  /*1630*/  LDG.E R0, desc[UR8][R22.64+0x4] ;  /* 0x0000040816007981 */ /* 0x000ea2000c1e1900 */
[----:B------:R-:W-:Y:S02]  /*1640*/  IADD3 R11, PT, PT, R11, 0x1, RZ ;  /* 0x000000010b0b7810 */ /* 0x000fe40007ffe0ff */
[----:B------:R-:W-:Y:S02]  /*1650*/  IADD3 R24, P2, PT, R22, 0x4, RZ ;  /* 0x0000000416187810 */ /* 0x000fe40007f5e0ff */
[----:B------:R-:W-:-:S03]  /*1660*/  ISETP.GE.AND P0, PT, R11, R6, PT ;  /* 0x000000060b00720c */ /* 0x000fc60003f06270 */
[----:B------:R-:W-:Y:S01]  /*1670*/  IMAD.X R25, RZ, RZ, R23, P2 ;  /* 0x000000ffff197224 */ /* 0x000fe200010e0617 */
[----:B--2---:R-:W-:-:S13]  /*1680*/  FSETP.LE.AND P3, PT, R0, UR4, PT ;  /* 0x0000000400007c0b */ /* 0x004fda000bf63000 */
[----:B0-----:R-:W-:Y:S05]  /*1690*/  @!P0 BRA P3, `(.L_x_50) ;  /* 0xfffffffc00b88947 */ /* 0x001fea000183ffff */
.L_x_49:
[----:B------:R-:W-:Y:S05]  /*16a0*/  BSYNC.RECONVERGENT B0 ;  /* 0x0000000000007941 */ /* 0x000fea0003800200 */
.L_x_48:
[----:B------:R-:W-:Y:S05]  /*16b0*/  @P1 BRA `(.L_x_51) ;  /* 0xfffffffc00581947 */ /* 0x000fea000383ffff */
.L_x_47:
[----:B------:R-:W-:-:S13]  /*16c0*/  ISETP.GE.AND P0, PT, R9, 0x1, PT ;  /* 0x000000010900780c */ /* 0x000fda0003f06270 */
[----:B------:R-:W-:Y:S05]  /*16d0*/  @!P0 EXIT ;  /* 0x000000000000894d */ /* 0x000fea0003800000 */
[----:B------:R-:W0:Y:S01]  /*16e0*/  LDC.64 R16, c[0x0][0x380] ;  /* 0x0000e000ff107b82 */ /* 0x000e220000000a00 */
[C---:B------:R-:W-:Y:S01]  /*16f0*/  ISETP.GE.U32.AND P0, PT, R9.reuse, 0x4, PT ;  /* 0x000000040900780c */ /* 0x040fe20003f06070 */
[----:B------:R-:W-:Y:S01]  /*1700*/  HFMA2 R5, -RZ, RZ, 0, 0 ;  /* 0x00000000ff057431 */ /* 0x000fe200000001ff */
[----:B------:R-:W-:Y:S02]  /*1710*/  I2FP.F32.S32 R7, R6 ;  /* 0x0000000600077245 */ /* 0x000fe40000201400 */
[----:B------:R-:W-:Y:S01]  /*1720*/  LOP3.LUT R6, R9, 0x3, RZ, 0xc0, !PT ;  /* 0x0000000309067812 */ /* 0x000fe200078ec0ff */
[----:B0-----:R-:W-:-:S08]  /*1730*/  IMAD.WIDE R16, R8, 0x4, R16 ;  /* 0x0000000408107825 */ /* 0x001fd000078e0210 */
[----:B------:R-:W-:Y:S05]  /*1740*/  @!P0 BRA `(.L_x_52) ;  /* 0x0000001400108947 */ /* 0x000fea0003800000 */
[----:B------:R-:W0:Y:S01]  /*1750*/  LDCU.128 UR4, c[0x0][0x3a0] ;  /* 0x00007400ff0477ac */ /* 0x000e220008000c00 */
[----:B------:R-:W-:Y:S02]  /*1760*/  MOV R2, 0x8 ;  /* 0x0000000800027802 */ /* 0x000fe40000000f00 */
[----:B------:R-:W-:Y:S02]  /*1770*/  MOV R3, 0x0 ;  /* 0x0000000000037802 */ /* 0x000fe40000000f00 */
[----:B------:R-:W-:Y:S02]  /*1780*/  LOP3.LUT R5, R9, 0x7ffffffc, RZ, 0xc0, !PT ;  /* 0x7ffffffc09057812 */ /* 0x000fe400078ec0ff */
[----:B------:R-:W-:Y:S01]  /*1790*/  MOV R4, 0x8 ;  /* 0x0000000800047802 */ /* 0x000fe20000000f00 */
[----:B------:R-:W-:Y:S01]  /*17a0*/  IMAD.WIDE R10, R10, 0x4, R2 ;  /* 0x000000040a0a7825 */ /* 0x000fe200078e0202 */
[----:B------:R-:W-:Y:S02]  /*17b0*/  MOV R3, R8 ;  /* 0x0000000800037202 */ /* 0x000fe40000000f00 */
[----:B------:R-:W-:-:S02]  /*17c0*/  IADD3 R2, PT, PT, -R5, RZ, RZ ;  /* 0x000000ff05027210 */ /* 0x000fc40007ffe1ff */
[C---:B0-----:R-:W-:Y:S02]  /*17d0*/  IADD3 R12, P0, PT, R10.reuse, UR6, RZ ;  /* 0x000000060a0c7c10 */ /* 0x041fe4000ff1e0ff */
[----:B------:R-:W-:Y:S02]  /*17e0*/  IADD3 R14, P1, PT, R10, UR4, RZ ;  /* 0x000000040a0e7c10 */ /* 0x000fe4000ff3e0ff */
[C---:B------:R-:W-:Y:S02]  /*17f0*/  IADD3.X R13, PT, PT, R11.reuse, UR7, RZ, P0, !PT ;  /* 0x000000070b0d7c10 */ /* 0x040fe400087fe4ff */
[----:B------:R-:W-:-:S09]  /*1800*/  IADD3.X R15, PT, PT, R11, UR5, RZ, P1, !PT ;  /* 0x000000050b0f7c10 */ /* 0x000fd20008ffe4ff */
.L_x_92:
[----:B------:R-:W2:Y:S01]  /*1810*/  LDG.E R0, desc[UR8][R14.64+-0x8] ;  /* 0xfffff8080e007981 */ /* 0x000ea2000c1e1900 */
[----:B0-----:R-:W0:Y:S01]  /*1820*/  LDC R22, c[0x3][R4+-0x8] ;  /* 0x00fffe0004167b82 */ /* 0x001e220000000800 */
[----:B------:R-:W-:Y:S01]  /*1830*/  BSSY.RECONVERGENT B2, `(.L_x_53) ;  /* 0x000000e000027945 */ /* 0x000fe20003800200 */
[----:B0-----:R-:W-:-:S04]  /*1840*/  FMUL R22, R22, R22 ;  /* 0x0000001616167220 */ /* 0x001fc80000400000 */
[----:B------:R-:W0:Y:S02]  /*1850*/  MUFU.RCP R9, R22 ;  /* 0x0000001600097308 */ /* 0x000e240000001000 */
[----:B0-----:R-:W-:-:S04]  /*1860*/  FFMA R10, -R22, R9, 1 ;  /* 0x3f800000160a7423 */ /* 0x001fc80000000109 */
[----:B------:R-:W-:Y:S02]  /*1870*/  FFMA R9, R9, R10, R9 ;  /* 0x0000000a09097223 */ /* 0x000fe40000000009 */
[----:B--2---:R-:W0:Y:S02]  /*1880*/  FCHK P0, R0, R22 ;  /* 0x0000001600007302 */ /* 0x004e240000000000 */
[----:B------:R-:W-:-:S04]  /*1890*/  FFMA R10, R0, R9, RZ ;  /* 0x00000009000a7223 */ /* 0x000fc800000000ff */
[----:B------:R-:W-:-:S04]  /*18a0*/  FFMA R11, -R22, R10, R0 ;  /* 0x0000000a160b7223 */ /* 0x000fc80000000100 */
[----:B------:R-:W-:Y:S01]  /*18b0*/  FFMA R9, R9, R11, R10 ;  /* 0x0000000b09097223 */ /* 0x000fe2000000000a */
[----:B0-----:R-:W-:Y:S06]  /*18c0*/  @!P0 BRA `(.L_x_54) ;  /* 0x0000000000108947 */ /* 0x001fec0003800000 */
[----:B------:R-:W-:Y:S02]  /*18d0*/  MOV R27, R22 ;  /* 0x00000016001b7202 */ /* 0x000fe40000000f00 */
[----:B------:R-:W-:-:S07]  /*18e0*/  MOV R10, 0x1900 ;  /* 0x00001900000a7802 */ /* 0x000fce0000000f00 */
[----:B------:R-:W-:Y:S05]  /*18f0*/  CALL.REL.NOINC `($__internal_0_$__cuda_sm3x_div_rn_noftz_f32_slowpath) ;  /* 0x0000002000907944 */ /* 0x000fea0003c00000 */
[----:B------:R-:W-:-:S07]  /*1900*/  MOV R9, R0 ;  /* 0x0000000000097202 */ /* 0x000fce0000000f00 */
.L_x_54:
[----:B------:R-:W-:Y:S05]  /*1910*/  BSYNC.RECONVERGENT B2 ;  /* 0x0000000000027941 */ /* 0x000fea0003800200 */
.L_x_53:
[----:B------:R-:W-:-:S05]  /*1920*/  FMUL R9, R9, -0.75 ;  /* 0xbf40000009097820 */ /* 0x000fca0000400000 */
[----:B------:R0:W-:Y:S04]  /*1930*/  STG.E desc[UR8][R14.64+-0x8], R9 ;  /* 0xfffff8090e007986 */ /* 0x0001e8000c101908 */
[----:B------:R-:W2:Y:S01]  /*1940*/  LDG.E R23, desc[UR8][R12.64+-0x8] ;  /* 0xfffff8080c177981 */ /* 0x000ea2000c1e1900 */
[----:B------:R-:W1:Y:S01]  /*1950*/  MUFU.RCP R11, R22 ;  /* 0x00000016000b7308 */ /* 0x000e620000001000 */
[----:B------:R-:W-:Y:S01]  /*1960*/  BSSY.RECONVERGENT B2, `(.L_x_55) ;  /* 0x000000c000027945 */ /* 0x000fe20003800200 */
[----:B-1----:R-:W-:-:S04]  /*1970*/  FFMA R0, -R22, R11, 1 ;  /* 0x3f80000016007423 */ /* 0x002fc8000000010b */
[----:B------:R-:W-:Y:S02]  /*1980*/  FFMA R0, R11, R0, R11 ;  /* 0x000000000b007223 */ /* 0x000fe4000000000b */
[----:B--2---:R-:W1:Y:S02]  /*1990*/  FCHK P0, R23, R22 ;  /* 0x0000001617007302 */ /* 0x004e640000000000 */
[----:B------:R-:W-:-:S04]  /*19a0*/  FFMA R11, R0, R23, RZ ;  /* 0x00000017000b7223 */ /* 0x000fc800000000ff */
[----:B------:R-:W-:-:S04]  /*19b0*/  FFMA R10, -R22, R11, R23 ;  /* 0x0000000b160a7223 */ /* 0x000fc80000000117 */
[----:B------:R-:W-:Y:S01]  /*19c0*/  FFMA R0, R0, R10, R11 ;  /* 0x0000000a00007223 */ /* 0x000fe2000000000b */
[----:B01----:R-:W-:Y:S06]  /*19d0*/  @!P0 BRA `(.L_x_56) ;  /* 0x0000000000108947 */ /* 0x003fec0003800000 */
[----:B------:R-:W-:Y:S02]  /*19e0*/  MOV R0, R23 ;  /* 0x0000001700007202 */ /* 0x000fe40000000f00 */
[----:B------:R-:W-:Y:S02]  /*19f0*/  MOV R27, R22 ;  /* 0x00000016001b7202 */ /* 0x000fe40000000f00 */
[----:B------:R-:W-:-:S07]  /*1a00*/  MOV R10, 0x1a20 ;  /* 0x00001a20000a7802 */ /* 0x000fce0000000f00 */
[----:B------:R-:W-:Y:S05]  /*1a10*/  CALL.REL.NOINC `($__internal_0_$__cuda_sm3x_div_rn_noftz_f32_slowpath) ;  /* 0x0000002000487944 */ /* 0x000fea0003c00000 */
.L_x_56:
[----:B------:R-:W-:Y:S05]  /*1a20*/  BSYNC.RECONVERGENT B2 ;  /* 0x0000000000027941 */ /* 0x000fea0003800200 */
.L_x_55:
[----:B------:R-:W-:-:S05]  /*1a30*/  FMUL R0, R0, -0.75 ;  /* 0xbf40000000007820 */ /* 0x000fca0000400000 */
[----:B------:R0:W-:Y:S04]  /*1a40*/  STG.E desc[UR8][R12.64+-0x8], R0 ;  /* 0xfffff8000c007986 */ /* 0x0001e8000c101908 */
[----:B------:R-:W2:Y:S01]  /*1a50*/  LDG.E R27, desc[UR8][R14.64+-0x8] ;  /* 0xfffff8080e1b7981 */ /* 0x000ea2000c1e1900 */
[----:B------:R-:W-:Y:S01]  /*1a60*/  BSSY.RECONVERGENT B2, `(.L_x_57) ;  /* 0x0000022000027945 */ /* 0x000fe20003800200 */
[----:B------:R-:W-:Y:S02]  /*1a70*/  MOV R9, 0x7f7fffff ;  /* 0x7f7fffff00097802 */ /* 0x000fe40000000f00 */
[----:B--2---:R-:W-:-:S13]  /*1a80*/  FSETP.NEU.AND P0, PT, R27, RZ, PT ;  /* 0x000000ff1b00720b */ /* 0x004fda0003f0d000 */
[----:B0-----:R-:W-:Y:S05]  /*1a90*/  @!P0 BRA `(.L_x_58) ;  /* 0x0000000000788947 */ /* 0x001fea0003800000 */
[----:B------:R0:W5:Y:S01]  /*1aa0*/  LDG.E R22, desc[UR8][R16.64] ;  /* 0x0000000810167981 */ /* 0x000162000c1e1900 */
[----:B------:R-:W1:Y:S01]  /*1ab0*/  MUFU.RCP R9, R27 ;  /* 0x0000001b00097308 */ /* 0x000e620000001000 */
[----:B------:R-:W-:Y:S07]  /*1ac0*/  BSSY.RECONVERGENT B3, `(.L_x_59) ;  /* 0x000000b000037945 */ /* 0x000fee0003800200 */
[----:B------:R-:W2:Y:S01]  /*1ad0*/  FCHK P0, R0, R27 ;  /* 0x0000001b00007302 */ /* 0x000ea20000000000 */
[----:B-1----:R-:W-:-:S04]  /*1ae0*/  FFMA R10, -R27, R9, 1 ;  /* 0x3f8000001b0a7423 */ /* 0x002fc80000000109 */
[----:B------:R-:W-:-:S04]  /*1af0*/  FFMA R9, R9, R10, R9 ;  /* 0x0000000a09097223 */ /* 0x000fc80000000009 */
[----:B------:R-:W-:-:S04]  /*1b00*/  FFMA R10, R0, R9, RZ ;  /* 0x00000009000a7223 */ /* 0x000fc800000000ff */
[----:B------:R-:W-:-:S04]  /*1b10*/  FFMA R11, -R27, R10, R0 ;  /* 0x0000000a1b0b7223 */ /* 0x000fc80000000100 */
[----:B------:R-:W-:Y:S01]  /*1b20*/  FFMA R9, R9, R11, R10 ;  /* 0x0000000b09097223 */ /* 0x000fe2000000000a */
[----:B0-2---:R-:W-:Y:S06]  /*1b30*/  @!P0 BRA `(.L_x_60) ;  /* 0x00000000000c8947 */ /* 0x005fec0003800000 */
[----:B------:R-:W-:-:S07]  /*1b40*/  MOV R10, 0x1b60 ;  /* 0x00001b60000a7802 */ /* 0x000fce0000000f00 */
[----:B-----5:R-:W-:Y:S05]  /*1b50*/  CALL.REL.NOINC `($__internal_0_$__cuda_sm3x_div_rn_noftz_f32_slowpath) ;  /* 0x0000001c00f87944 */ /* 0x020fea0003c00000 */
[----:B------:R-:W-:-:S07]  /*1b60*/  MOV R9, R0 ;  /* 0x0000000000097202 */ /* 0x000fce0000000f00 */
.L_x_60:
[----:B------:R-:W-:Y:S05]  /*1b70*/  BSYNC.RECONVERGENT B3 ;  /* 0x0000000000037941 */ /* 0x000fea0003800200 */
.L_x_59:
[----:B------:R-:W0:Y:S01]  /*1b80*/  MUFU.RCP R10, R7 ;  /* 0x00000007000a7308 */ /* 0x000e220000001000 */
[----:B-----5:R-:W-:Y:S01]  /*1b90*/  FADD R9, R22, -R9 ;  /* 0x8000000916097221 */ /* 0x020fe20000000000 */
[----:B------:R-:W-:Y:S03]  /*1ba0*/  BSSY.RECONVERGENT B3, `(.L_x_58) ;  /* 0x000000d000037945 */ /* 0x000fe60003800200 */
[----:B------:R-:W-:-:S04]  /*1bb0*/  FMUL R0, R9, R9 ;  /* 0x0000000909007220 */ /* 0x000fc80000400000 */
[----:B------:R-:W1:Y:S01]  /*1bc0*/  FCHK P0, R0, R7 ;  /* 0x0000000700007302 */ /* 0x000e620000000000 */
[----:B0-----:R-:W-:-:S04]  /*1bd0*/  FFMA R11, -R7, R10, 1 ;  /* 0x3f800000070b7423 */ /* 0x001fc8000000010a */
[----:B------:R-:W-:-:S04]  /*1be0*/  FFMA R11, R10, R11, R10 ;  /* 0x0000000b0a0b7223 */ /* 0x000fc8000000000a */
[----:B------:R-:W-:-:S04]  /*1bf0*/  FFMA R10, R0, R11, RZ ;  /* 0x0000000b000a7223 */ /* 0x000fc800000000ff */
[----:B------:R-:W-:-:S04]  /*1c00*/  FFMA R9, -R7, R10, R0 ;  /* 0x0000000a07097223 */ /* 0x000fc80000000100 */
[----:B------:R-:W-:Y:S01]  /*1c10*/  FFMA R9, R11, R9, R10 ;  /* 0x000000090b097223 */ /* 0x000fe2000000000a */
[----:B-1----:R-:W-:Y:S06]  /*1c20*/  @!P0 BRA `(.L_x_61) ;  /* 0x0000000000108947 */ /* 0x002fec0003800000 */
[----:B------:R-:W-:Y:S02]  /*1c30*/  MOV R27, R7 ;  /* 0x00000007001b7202 */ /* 0x000fe40000000f00 */
[----:B------:R-:W-:-:S07]  /*1c40*/  MOV R10, 0x1c60 ;  /* 0x00001c60000a7802 */ /* 0x000fce0000000f00 */
[----:B------:R-:W-:Y:S05]  /*1c50*/  CALL.REL.NOINC `($__internal_0_$__cuda_sm3x_div_rn_noftz_f32_slowpath) ;  /* 0x0000001c00b87944 */ /* 0x000fea0003c00000 */
[----:B------:R-:W-:-:S07]  /*1c60*/  MOV R9, R0 ;  /* 0x0000000000097202 */ /* 0x000fce0000000f00 */
.L_x_61:
[----:B------:R-:W-:Y:S05]  /*1c70*/  BSYNC.RECONVERGENT B3 ;  /* 0x0000000000037941 */ /* 0x000fea0003800200 */
.L_x_58:
[----:B------:R-:W-:Y:S05]  /*1c80*/  BSYNC.RECONVERGENT B2 ;  /* 0x0000000000027941 */ /* 0x000fea0003800200 */
.L_x_57:
[----:B------:R-:W0:Y:S02]  /*1c90*/  LDC.64 R28, c[0x0][0x3b0] ;  /* 0x0000ec00ff1c7b82 */ /* 0x000e240000000a00 */
[----:B0-----:R-:W-:-:S05]  /*1ca0*/  IMAD.WIDE R28, R3, 0x4, R28 ;  /* 0x00000004031c7825 */ /* 0x001fca00078e021c */
[----:B------:R0:W-:Y:S04]  /*1cb0*/  STG.E desc[UR8][R28.64], R9 ;  /* 0x000000091c007986 */ /* 0x0001e8000c101908 */
[----:B------:R-:W2:Y:S01]  /*1cc0*/  LDG.E R0, desc[UR8][R14.64+-0x4] ;  /* 0xfffffc080e007981 */ /* 0x000ea2000c1e1900 */
[----:B------:R-:W1:Y:S01]  /*1cd0*/  LDC R22, c[0x3][R4+-0x4] ;  /* 0x00ffff0004167b82 */ /* 0x000e620000000800 */
[----:B------:R-:W-:Y:S01]  /*1ce0*/  BSSY.RECONVERGENT B2, `(.L_x_62) ;  /* 0x000000e000027945 */ /* 0x000fe20003800200 */
[----:B-1----:R-:W-:-:S04]  /*1cf0*/  FMUL R22, R22, R22 ;  /* 0x0000001616167220 */ /* 0x002fc80000400000 */
[----:B------:R-:W1:Y:S02]  /*1d00*/  MUFU.RCP R11, R22 ;  /* 0x00000016000b7308 */ /* 0x000e640000001000 */
        /* <DEDUP_REMOVED lines=8> */
[----:B------:R-:W-:-:S07]  /*1d90*/  MOV R10, 0x1db0 ;  /* 0x00001db0000a7802 */ /* 0x000fce0000000f00 */
[----:B------:R-:W-:Y:S05]  /*1da0*/  CALL.REL.NOINC `($__internal_0_$__cuda_sm3x_div_rn_noftz_f32_slowpath) ;  /* 0x0000001c00647944 */ /* 0x000fea0003c00000 */
[----:B------:R-:W-:-:S07]  /*1db0*/  MOV R10, R0 ;  /* 0x00000000000a7202 */ /* 0x000fce0000000f00 */
.L_x_63:
[----:B------:R-:W-:Y:S05]  /*1dc0*/  BSYNC.RECONVERGENT B2 ;  /* 0x0000000000027941 */ /* 0x000fea0003800200 */
.L_x_62:
        /* <DEDUP_REMOVED lines=16> */
.L_x_65:
[----:B------:R-:W-:Y:S05]  /*1ed0*/  BSYNC.RECONVERGENT B2 ;  /* 0x0000000000027941 */ /* 0x000fea0003800200 */
.L_x_64:
        /* <DEDUP_REMOVED lines=20> */
.L_x_69:
[----:B------:R-:W-:Y:S05]  /*2020*/  BSYNC.RECONVERGENT B3 ;  /* 0x0000000000037941 */ /* 0x000fea0003800200 */
.L_x_68:
        /* <DEDUP_REMOVED lines=12> */
[----:B------:R-:W-:Y:S02]  /*20f0*/  MOV R27, R7 ;  /* 0x00000007001b7202 */ /* 0x000fe40000000f00 */
[----:B------:R-:W-:-:S07]  /*2100*/  MOV R10, 0x2120 ;  /* 0x00002120000a7802 */ /* 0x000fce0000000f00 */
[----:B------:R-:W-:Y:S05]  /*2110*/  CALL.REL.NOINC `($__internal_0_$__cuda_sm3x_div_rn_noftz_f32_slowpath) ;  /* 0x0000001800887944 */ /* 0x000fea0003c00000 */
.L_x_71:
[----:B------:R-:W-:Y:S05]  /*2120*/  BSYNC.RECONVERGENT B3 ;  /* 0x0000000000037941 */ /* 0x000fea0003800200 */
.L_x_70:
[----:B------:R-:W-:-:S07]  /*2130*/  MOV R9, R0 ;  /* 0x0000000000097202 */ /* 0x000fce0000000f00 */
.L_x_67:
[----:B------:R-:W-:Y:S05]  /*2140*/  BSYNC.RECONVERGENT B2 ;  /* 0x0000000000027941 */ /* 0x000fea0003800200 */
.L_x_66:
[----:B------:R-:W0:Y:S02]  /*2150*/  LDC R23, c[0x0][0x3b8] ;  /* 0x0000ee00ff177b82 */ /* 0x000e240000000800 */
        /* <DEDUP_REMOVED lines=18> */
.L_x_73:
[----:B------:R-:W-:Y:S05]  /*2280*/  BSYNC.RECONVERGENT B2 ;  /* 0x0000000000027941 */ /* 0x000fea0003800200 */
.L_x_72:
        /* <DEDUP_REMOVED lines=16> */
.L_x_75:
[----:B------:R-:W-:Y:S05]  /*2390*/  BSYNC.RECONVERGENT B2 ;  /* 0x0000000000027941 */ /* 0x000fea0003800200 */
.L_x_74:
        /* <DEDUP_REMOVED lines=20> */
.L_x_79:
[----:B------:R-:W-:Y:S05]  /*24e0*/  BSYNC.RECONVERGENT B3 ;  /* 0x0000000000037941 */ /* 0x000fea0003800200 */
.L_x_78:
        /* <DEDUP_REMOVED lines=11> */
[----:B------:R-:W-:Y:S01]  /*25a0*/  MOV R0, R24 ;  /* 0x0000001800007202 */ /* 0x000fe20000000f00 */
[----:B------:R-:W-:Y:S01]  /*25b0*/  IMAD.MOV.U32 R27, RZ, RZ, R7 ;  /* 0x000000ffff1b7224 */ /* 0x000fe200078e0007 */
[----:B------:R-:W-:-:S07]  /*25c0*/  MOV R10, 0x25e0 ;  /* 0x000025e0000a7802 */ /* 0x000fce0000000f00 */
[----:B------:R-:W-:Y:S05]  /*25d0*/  CALL.REL.NOINC `($__internal_0_$__cuda_sm3x_div_rn_noftz_f32_slowpath) ;  /* 0x0000001400587944 */ /* 0x000fea0003c00000 */
.L_x_81:
[----:B------:R-:W-:Y:S05]  /*25e0*/  BSYNC.RECONVERGENT B3 ;  /* 0x0000000000037941 */ /* 0x000fea0003800200 */
.L_x_80:
[----:B------:R-:W-:-:S07]  /*25f0*/  MOV R9, R0 ;  /* 0x0000000000097202 */ /* 0x000fce0000000f00 */
.L_x_77:
[----:B------:R-:W-:Y:S05]  /*2600*/  BSYNC.RECONVERGENT B2 ;  /* 0x0000000000027941 */ /* 0x000fea0003800200 */
.L_x_76:
        /* <DEDUP_REMOVED lines=19> */
.L_x_83:
[----:B------:R-:W-:Y:S05]  /*2740*/  BSYNC.RECONVERGENT B2 ;  /* 0x0000000000027941 */ /* 0x000fea0003800200 */
.L_x_82:
        /* <DEDUP_REMOVED lines=16> */
.L_x_85:
[----:B------:R-:W-:Y:S05]  /*2850*/  BSYNC.RECONVERGENT B2 ;  /* 0x0000000000027941 */ /* 0x000fea0003800200 */
.L_x_84:
        /* <DEDUP_REMOVED lines=20> */
.L_x_89:
[----:B------:R-:W-:Y:S05]  /*29a0*/  BSYNC.RECONVERGENT B3 ;  /* 0x0000000000037941 */ /* 0x000fea0003800200 */
.L_x_88:
        /* <DEDUP_REMOVED lines=15> */
.L_x_91:
[----:B------:R-:W-:Y:S05]  /*2aa0*/  BSYNC.RECONVERGENT B3 ;  /* 0x0000000000037941 */ /* 0x000fea0003800200 */
.L_x_90:
[----:B------:R-:W-:-:S07]  /*2ab0*/  MOV R9, R0 ;  /* 0x0000000000097202 */ /* 0x000fce0000000f00 */
.L_x_87:
[----:B------:R-:W-:Y:S05]  /*2ac0*/  BSYNC.RECONVERGENT B2 ;  /* 0x0000000000027941 */ /* 0x000fea0003800200 */
.L_x_86:
[----:B------:R-:W0:Y:S01]  /*2ad0*/  LDC R0, c[0x0][0x3b8] ;  /* 0x0000ee00ff007b82 */ /* 0x000e220000000800 */
[----:B------:R-:W-:Y:S02]  /*2ae0*/  IADD3 R2, PT, PT, R2, 0x4, RZ ;  /* 0x0000000402027810 */ /* 0x000fe40007ffe0ff */
[----:B------:R-:W-:Y:S02]  /*2af0*/  IADD3 R12, P1, PT, R12, 0x10, RZ ;  /* 0x000000100c0c7810 */ /* 0x000fe40007f3e0ff */
[----:B------:R-:W-:Y:S02]  /*2b00*/  ISETP.NE.AND P0, PT, R2, RZ, PT ;  /* 0x000000ff0200720c */ /* 0x000fe40003f05270 */
[----:B------:R-:W-:Y:S02]  /*2b10*/  IADD3 R14, P2, PT, R14, 0x10, RZ ;  /* 0x000000100e0e7810 */ /* 0x000fe40007f5e0ff */
[----:B------:R-:W-:Y:S02]  /*2b20*/  IADD3.X R13, PT, PT, RZ, R13, RZ, P1, !PT ;  /* 0x0000000dff0d7210 */ /* 0x000fe40000ffe4ff */
[----:B------:R-:W-:-:S02]  /*2b30*/  IADD3.X R15, PT, PT, RZ, R15, RZ, P2, !PT ;  /* 0x0000000fff0f7210 */ /* 0x000fc400017fe4ff */
[----:B------:R-:W-:Y:S01]  /*2b40*/  IADD3 R4, PT, PT, R4, 0x10, RZ ;  /* 0x0000001004047810 */ /* 0x000fe20007ffe0ff */
[C---:B0-----:R-:W-:Y:S01]  /*2b50*/  IMAD.WIDE R22, R0.reuse, 0x4, R22 ;  /* 0x0000000400167825 */ /* 0x041fe200078e0216 */
[----:B------:R-:W-:-:S04]  /*2b60*/  LEA R3, R0, R3, 0x2 ;  /* 0x0000000300037211 */ /* 0x000fc800078e10ff */
[----:B------:R0:W-:Y:S01]  /*2b70*/  STG.E desc[UR8][R22.64], R9 ;  /* 0x0000000916007986 */ /* 0x0001e2000c101908 */
[----:B------:R-:W-:Y:S05]  /*2b80*/  @P0 BRA `(.L_x_92) ;  /* 0xffffffec00200947 */ /* 0x000fea000383ffff */
.L_x_52:
[----:B------:R-:W-:-:S13]  /*2b90*/  ISETP.NE.AND P0, PT, R6, RZ, PT ;  /* 0x000000ff0600720c */ /* 0x000fda0003f05270 */
[----:B------:R-:W-:Y:S05]  /*2ba0*/  @!P0 EXIT ;  /* 0x000000000000894d */ /* 0x000fea0003800000 */
[----:B------:R-:W-:-:S13]  /*2bb0*/  ISETP.NE.AND P0, PT, R6, 0x1, PT ;  /* 0x000000010600780c */ /* 0x000fda0003f05270 */
[----:B------:R-:W-:Y:S05]  /*2bc0*/  @!P0 BRA `(.L_x_93) ;  /* 0x0000000800848947 */ /* 0x000fea0003800000 */
[----:B------:R-:W-:-:S03]  /*2bd0*/  IMAD.WIDE.U32 R12, R5, 0x4, RZ ;  /* 0x00000004050c7825 */ /* 0x000fc600078e00ff */
[----:B------:R-:W-:-:S04]  /*2be0*/  IADD3 R14, P0, PT, R20, R12, RZ ;  /* 0x0000000c140e7210 */ /* 0x000fc80007f1e0ff */
[----:B------:R-:W-:-:S05]  /*2bf0*/  IADD3.X R15, PT, PT, R21, R13, RZ, P0, !PT ;  /* 0x0000000d150f7210 */ /* 0x000fca00007fe4ff */
[----:B------:R-:W2:Y:S01]  /*2c00*/  LDG.E R0, desc[UR8][R14.64] ;  /* 0x000000080e007981 */ /* 0x000ea2000c1e1900 */
[----:B------:R-:W-:Y:S01]  /*2c10*/  MOV R4, R12 ;  /* 0x0000000c00047202 */ /* 0x000fe20000000f00 */
[----:B------:R-:W-:Y:S03]  /*2c20*/  BSSY.RECONVERGENT B2, `(.L_x_94) ;  /* 0x000000f000027945 */ /* 0x000fe60003800200 */
[----:B------:R-:W1:Y:S02]  /*2c30*/  LDC R2, c[0x3][R4] ;  /* 0x00c0000004027b82 */ /* 0x000e640000000800 */
[----:B-1----:R-:W-:-:S04]  /*2c40*/  FMUL R2, R2, R2 ;  /* 0x0000000202027220 */ /* 0x002fc80000400000 */
[----:B------:R-:W1:Y:S02]  /*2c50*/  MUFU.RCP R3, R2 ;  /* 0x0000000200037308 */ /* 0x000e640000001000 */
[----:B-1----:R-:W-:-:S04]  /*2c60*/  FFMA R6, -R2, R3, 1 ;  /* 0x3f80000002067423 */ /* 0x002fc80000000103 */
[----:B------:R-:W-:Y:S02]  /*2c70*/  FFMA R3, R3, R6, R3 ;  /* 0x0000000603037223 */ /* 0x000fe40000000003 */
[----:B--2---:R-:W1:Y:S02]  /*2c80*/  FCHK P0, R0, R2 ;  /* 0x0000000200007302 */ /* 0x004e640000000000 */
[----:B------:R-:W-:-:S04]  /*2c90*/  FFMA R6, R0, R3, RZ ;  /* 0x0000000300067223 */ /* 0x000fc800000000ff */
[----:B0-----:R-:W-:-:S04]  /*2ca0*/  FFMA R9, -R2, R6, R0 ;  /* 0x0000000602097223 */ /* 0x001fc80000000100 */
[----:B------:R-:W-:Y:S01]  /*2cb0*/  FFMA R3, R3, R9, R6 ;  /* 0x0000000903037223 */ /* 0x000fe20000000006 */
[----:B-1----:R-:W-:Y:S06]  /*2cc0*/  @!P0 BRA `(.L_x_95) ;  /* 0x0000000000108947 */ /* 0x002fec0003800000 */
[----:B------:R-:W-:Y:S02]  /*2cd0*/  MOV R27, R2 ;  /* 0x00000002001b7202 */ /* 0x000fe40000000f00 */
[----:B------:R-:W-:-:S07]  /*2ce0*/  MOV R10, 0x2d00 ;  /* 0x00002d00000a7802 */ /* 0x000fce0000000f00 */
[----:B------:R-:W-:Y:S05]  /*2cf0*/  CALL.REL.NOINC `($__internal_0_$__cuda_sm3x_div_rn_noftz_f32_slowpath) ;  /* 0x0000000c00907944 */ /* 0x000fea0003c00000 */
[----:B------:R-:W-:-:S07]  /*2d00*/  MOV R3, R0 ;  /* 0x0000000000037202 */ /* 0x000fce0000000f00 */
.L_x_95:
[----:B------:R-:W-:Y:S05]  /*2d10*/  BSYNC.RECONVERGENT B2 ;  /* 0x0000000000027941 */ /* 0x000fea0003800200 */
.L_x_94:
[----:B------:R-:W-:Y:S01]  /*2d20*/  IADD3 R12, P0, PT, R18, R12, RZ ;  /* 0x0000000c120c7210 */ /* 0x000fe20007f1e0ff */
[----:B------:R-:W-:-:S03]  /*2d30*/  FMUL R3, R3, -0.75 ;  /* 0xbf40000003037820 */ /* 0x000fc60000400000 */
[----:B------:R-:W-:Y:S02]  /*2d40*/  IADD3.X R13, PT, PT, R19, R13, RZ, P0, !PT ;  /* 0x0000000d130d7210 */ /* 0x000fe400007fe4ff */
        /* <DEDUP_REMOVED lines=15> */
.L_x_97:
[----:B------:R-:W-:Y:S05]  /*2e40*/  BSYNC.RECONVERGENT B2 ;  /* 0x0000000000027941 */ /* 0x000fea0003800200 */
.L_x_96:
        /* <DEDUP_REMOVED lines=20> */
.L_x_101:
[----:B------:R-:W-:Y:S05]  /*2f90*/  BSYNC.RECONVERGENT B3 ;  /* 0x0000000000037941 */ /* 0x000fea0003800200 */
.L_x_100:
        /* <DEDUP_REMOVED lines=15> */
.L_x_103:
[----:B------:R-:W-:Y:S05]  /*3090*/  BSYNC.RECONVERGENT B3 ;  /* 0x0000000000037941 */ /* 0x000fea0003800200 */
.L_x_102:
[----:B------:R-:W-:-:S07]  /*30a0*/  MOV R3, R0 ;  /* 0x0000000000037202 */ /* 0x000fce0000000f00 */
.L_x_99:
[----:B------:R-:W-:Y:S05]  /*30b0*/  BSYNC.RECONVERGENT B2 ;  /* 0x0000000000027941 */ /* 0x000fea0003800200 */
.L_x_98:
[----:B------:R-:W0:Y:S01]  /*30c0*/  LDC.64 R22, c[0x0][0x3b0] ;  /* 0x0000ec00ff167b82 */ /* 0x000e220000000a00 */
[----:B------:R-:W1:Y:S02]  /*30d0*/  LDCU UR4, c[0x0][0x3b8] ;  /* 0x00007700ff0477ac */ /* 0x000e640008000800 */
[----:B-1----:R-:W-:-:S04]  /*30e0*/  IMAD R9, R5, UR4, R8 ;  /* 0x0000000405097c24 */ /* 0x002fc8000f8e0208 */
        /* <DEDUP_REMOVED lines=18> */
.L_x_105:
[----:B------:R-:W-:Y:S05]  /*3210*/  BSYNC.RECONVERGENT B2 ;  /* 0x0000000000027941 */ /* 0x000fea0003800200 */
.L_x_104:
        /* <DEDUP_REMOVED lines=16> */
.L_x_107:
[----:B------:R-:W-:Y:S05]  /*3320*/  BSYNC.RECONVERGENT B2 ;  /* 0x0000000000027941 */ /* 0x000fea0003800200 */
.L_x_106:
[----:B------:R-:W-:-:S05]  /*3330*/  FMUL R0, R0, -0.75 ;  /* 0xbf40000000007820 */ /* 0x000fca0000400000 */
[----:B------:R0:W-:Y:S04]  /*3340*/  STG.E desc[UR8][R12.64+0x4], R0 ;  /* 0x000004000c007986 */ /* 0x0001e8000c101908 */
[----:B------:R-:W2:Y:S01]  /*3350*/  LDG.E R27, desc[UR8][R14.64+0x4] ;  /* 0x000004080e1b7981 */ /* 0x000ea2000c1e1900 */
[----:B------:R-:W-:Y:S01]  /*3360*/  BSSY.RECONVERGENT B2, `(.L_x_108) ;  /* 0x0000023000027945 */ /* 0x000fe20003800200 */
[----:B------:R-:W-:Y:S01]  /*3370*/  IMAD.MOV.U32 R3, RZ, RZ, 0x7f7fffff ;  /* 0x7f7fffffff037424 */ /* 0x000fe200078e00ff */
        /* <DEDUP_REMOVED lines=15> */
.L_x_111:
[----:B------:R-:W-:Y:S05]  /*3470*/  BSYNC.RECONVERGENT B3 ;  /* 0x0000000000037941 */ /* 0x000fea0003800200 */
.L_x_110:
        /* <DEDUP_REMOVED lines=15> */
.L_x_113:
[----:B------:R-:W-:Y:S05]  /*3570*/  BSYNC.RECONVERGENT B3 ;  /* 0x0000000000037941 */ /* 0x000fea0003800200 */
.L_x_112:
[----:B------:R-:W-:-:S07]  /*3580*/  MOV R3, R0 ;  /* 0x0000000000037202 */ /* 0x000fce0000000f00 */
.L_x_109:
[----:B------:R-:W-:Y:S05]  /*3590*/  BSYNC.RECONVERGENT B2 ;  /* 0x0000000000027941 */ /* 0x000fea0003800200 */
.L_x_108:
[----:B------:R-:W0:Y:S01]  /*35a0*/  LDC R9, c[0x0][0x3b8] ;  /* 0x0000ee00ff097b82 */ /* 0x000e220000000800 */
[----:B------:R-:W-:Y:S01]  /*35b0*/  IADD3 R5, PT, PT, R5, 0x2, RZ ;  /* 0x0000000205057810 */ /* 0x000fe20007ffe0ff */
[----:B0-----:R-:W-:-:S05]  /*35c0*/  IMAD.WIDE R22, R9, 0x4, R22 ;  /* 0x0000000409167825 */ /* 0x001fca00078e0216 */
[----:B------:R1:W-:Y:S02]  /*35d0*/  STG.E desc[UR8][R22.64], R3 ;  /* 0x0000000316007986 */ /* 0x0003e4000c101908 */
.L_x_93:
[----:B------:R-:W2:Y:S02]  /*35e0*/  LDC R0, c[0x0][0x3bc] ;  /* 0x0000ef00ff007b82 */ /* 0x000ea40000000800 */
[----:B--2---:R-:W-:-:S04]  /*35f0*/  LOP3.LUT R0, R0, 0x1, RZ, 0xc0, !PT ;  /* 0x0000000100007812 */ /* 0x004fc800078ec0ff */
[----:B------:R-:W-:-:S13]  /*3600*/  ISETP.NE.U32.AND P0, PT, R0, 0x1, PT ;  /* 0x000000010000780c */ /* 0x000fda0003f05070 */
[----:B------:R-:W-:Y:S05]  /*3610*/  @P0 EXIT ;  /* 0x000000000000094d */ /* 0x000fea0003800000 */
[----:B------:R-:W-:-:S05]  /*3620*/  IMAD.WIDE R20, R5, 0x4, R20 ;  /* 0x0000000405147825 */ /* 0x000fca00078e0214 */
[----:B------:R-:W2:Y:S01]  /*3630*/  LDG.E R0, desc[UR8][R20.64] ;  /* 0x0000000814007981 */ /* 0x000ea2000c1e1900 */
[----:B-1----:R-:W-:Y:S01]  /*3640*/  SHF.L.U32 R3, R5, 0x2, RZ ;  /* 0x0000000205037819 */ /* 0x002fe200000006ff */
[----:B------:R-:W-:Y:S05]  /*3650*/  BSSY.RECONVERGENT B2, `(.L_x_114) ;  /* 0x000000f000027945 */ /* 0x000fea0003800200 */
[----:B------:R-:W1:Y:S02]  /*3660*/  LDC R3, c[0x3][R3] ;  /* 0x00c0000003037b82 */ /* 0x000e640000000800 */
[----:B-1----:R-:W-:-:S04]  /*3670*/  FMUL R2, R3, R3 ;  /* 0x0000000303027220 */ /* 0x002fc80000400000 */
[----:B0-----:R-:W0:Y:S02]  /*3680*/  MUFU.RCP R9, R2 ;  /* 0x0000000200097308 */ /* 0x001e240000001000 */
        /* <DEDUP_REMOVED lines=11> */
.L_x_115:
[----:B------:R-:W-:Y:S05]  /*3740*/  BSYNC.RECONVERGENT B2 ;  /* 0x0000000000027941 */ /* 0x000fea0003800200 */
.L_x_114:
[----:B------:R-:W-:Y:S01]  /*3750*/  FMUL R3, R4, -0.75 ;  /* 0xbf40000004037820 */ /* 0x000fe20000400000 */
[----:B------:R-:W-:-:S04]  /*3760*/  IMAD.WIDE R18, R5, 0x4, R18 ;  /* 0x0000000405127825 */ /* 0x000fc800078e0212 */
        /* <DEDUP_REMOVED lines=15> */
.L_x_117:
[----:B------:R-:W-:Y:S05]  /*3860*/  BSYNC.RECONVERGENT B2 ;  /* 0x0000000000027941 */ /* 0x000fea0003800200 */
.L_x_116:
        /* <DEDUP_REMOVED lines=20> */
.L_x_121:
[----:B------:R-:W-:Y:S05]  /*39b0*/  BSYNC.RECONVERGENT B3 ;  /* 0x0000000000037941 */ /* 0x000fea0003800200 */
.L_x_120:
        /* <DEDUP_REMOVED lines=15> */
.L_x_123:
[----:B------:R-:W-:Y:S05]  /*3ab0*/  BSYNC.RECONVERGENT B3 ;  /* 0x0000000000037941 */ /* 0x000fea0003800200 */
.L_x_122:
[----:B------:R-:W-:-:S07]  /*3ac0*/  MOV R9, R0 ;  /* 0x0000000000097202 */ /* 0x000fce0000000f00 */
.L_x_119:
[----:B------:R-:W-:Y:S05]  /*3ad0*/  BSYNC.RECONVERGENT B2 ;  /* 0x0000000000027941 */ /* 0x000fea0003800200 */
.L_x_118:
[----:B------:R-:W0:Y:S01]  /*3ae0*/  LDC.64 R2, c[0x0][0x3b0] ;  /* 0x0000ec00ff027b82 */ /* 0x000e220000000a00 */
[----:B------:R-:W1:Y:S02]  /*3af0*/  LDCU UR4, c[0x0][0x3b8] ;  /* 0x00007700ff0477ac */ /* 0x000e640008000800 */
[----:B-1----:R-:W-:-:S04]  /*3b00*/  IMAD R5, R5, UR4, R8 ;  /* 0x0000000405057c24 */ /* 0x002fc8000f8e0208 */
[----:B0-----:R-:W-:-:S05]  /*3b10*/  IMAD.WIDE R2, R5, 0x4, R2 ;  /* 0x0000000405027825 */ /* 0x001fca00078e0202 */
[----:B------:R-:W-:Y:S01]  /*3b20*/  STG.E desc[UR8][R2.64], R9 ;  /* 0x0000000902007986 */ /* 0x000fe2000c101908 */
[----:B------:R-:W-:Y:S05]  /*3b30*/  EXIT ;  /* 0x000000000000794d */ /* 0x000fea0003800000 */
        .weak           $__internal_0_$__cuda_sm3x_div_rn_noftz_f32_slowpath
        .type           $__internal_0_$__cuda_sm3x_div_rn_noftz_f32_slowpath,@function
        .size           $__internal_0_$__cuda_sm3x_div_rn_noftz_f32_slowpath,(.L_x_136 - $__internal_0_$__cuda_sm3x_div_rn_noftz_f32_slowpath)
$__internal_0_$__cuda_sm3x_div_rn_noftz_f32_slowpath:
[----:B------:R-:W-:Y:S01]  /*3b40*/  SHF.R.U32.HI R9, RZ, 0x17, R27 ;  /* 0x00000017ff097819 */ /* 0x000fe2000001161b */
[----:B------:R-:W-:Y:S01]  /*3b50*/  BSSY.RECONVERGENT B0, `(.L_x_124) ;  /* 0x0000062000007945 */ /* 0x000fe20003800200 */
[----:B------:R-:W-:Y:S02]  /*3b60*/  SHF.R.U32.HI R24, RZ, 0x17, R0 ;  /* 0x00000017ff187819 */ /* 0x000fe40000011600 */
[----:B------:R-:W-:Y:S02]  /*3b70*/  LOP3.LUT R9, R9, 0xff, RZ, 0xc0, !PT ;  /* 0x000000ff09097812 */ /* 0x000fe400078ec0ff */
[----:B------:R-:W-:Y:S02]  /*3b80*/  LOP3.LUT R24, R24, 0xff, RZ, 0xc0, !PT ;  /* 0x000000ff18187812 */ /* 0x000fe400078ec0ff */
[----:B------:R-:W-:Y:S02]  /*3b90*/  IADD3 R25, PT, PT, R9, -0x1, RZ ;  /* 0xffffffff09197810 */ /* 0x000fe40007ffe0ff */
[----:B------:R-:W-:-:S02]  /*3ba0*/  IADD3 R26, PT, PT, R24, -0x1, RZ ;  /* 0xffffffff181a7810 */ /* 0x000fc40007ffe0ff */
[----:B------:R-:W-:-:S04]  /*3bb0*/  ISETP.GT.U32.AND P0, PT, R25, 0xfd, PT ;  /* 0x000000fd1900780c */ /* 0x000fc80003f04070 */
[----:B------:R-:W-:-:S13]  /*3bc0*/  ISETP.GT.U32.OR P0, PT, R26, 0xfd, P0 ;  /* 0x000000fd1a00780c */ /* 0x000fda0000704470 */
[----:B------:R-:W-:Y:S01]  /*3bd0*/  @!P0 MOV R11, RZ ;  /* 0x000000ff000b8202 */ /* 0x000fe20000000f00 */
[----:B------:R-:W-:Y:S06]  /*3be0*/  @!P0 BRA `(.L_x_125) ;  /* 0x00000000005c8947 */ /* 0x000fec0003800000 */
[----:B------:R-:W-:Y:S02]  /*3bf0*/  FSETP.GTU.FTZ.AND P0, PT, |R0|, +INF , PT ;  /* 0x7f8000000000780b */ /* 0x000fe40003f1c200 */
[----:B------:R-:W-:-:S04]  /*3c00*/  FSETP.GTU.FTZ.AND P1, PT, |R27|, +INF , PT ;  /* 0x7f8000001b00780b */ /* 0x000fc80003f3c200 */
[----:B------:R-:W-:-:S13]  /*3c10*/  PLOP3.LUT P0, PT, P0, P1, PT, 0xf8, 0x8f ;  /* 0x00000000008f781c */ /* 0x000fda0000703f70 */
[----:B------:R-:W-:Y:S05]  /*3c20*/  @P0 BRA `(.L_x_126) ;  /* 0x00000004004c0947 */ /* 0x000fea0003800000 */
[----:B------:R-:W-:-:S13]  /*3c30*/  LOP3.LUT P0, RZ, R27, 0x7fffffff, R0, 0xc8, !PT ;  /* 0x7fffffff1bff7812 */ /* 0x000fda000780c800 */
[----:B------:R-:W-:Y:S05]  /*3c40*/  @!P0 BRA `(.L_x_127) ;  /* 0x00000004003c8947 */ /* 0x000fea0003800000 */
[C---:B------:R-:W-:Y:S02]  /*3c50*/  FSETP.NEU.FTZ.AND P1, PT, |R0|.reuse, +INF , PT ;  /* 0x7f8000000000780b */ /* 0x040fe40003f3d200 */
[----:B------:R-:W-:Y:S02]  /*3c60*/  FSETP.NEU.FTZ.AND P2, PT, |R27|, +INF , PT ;  /* 0x7f8000001b00780b */ /* 0x000fe40003f5d200 */
[----:B------:R-:W-:-:S11]  /*3c70*/  FSETP.NEU.FTZ.AND P0, PT, |R0|, +INF , PT ;  /* 0x7f8000000000780b */ /* 0x000fd60003f1d200 */
[----:B------:R-:W-:Y:S05]  /*3c80*/  @!P2 BRA !P1, `(.L_x_127) ;  /* 0x00000004002ca947 */ /* 0x000fea0004800000 */
[----:B------:R-:W-:-:S04]  /*3c90*/  LOP3.LUT P1, RZ, R0, 0x7fffffff, RZ, 0xc0, !PT ;  /* 0x7fffffff00ff7812 */ /* 0x000fc8000782c0ff */
[----:B------:R-:W-:-:S13]  /*3ca0*/  PLOP3.LUT P1, PT, P2, P1, PT, 0x2f, 0xf2 ;  /* 0x0000000000f2781c */ /* 0x000fda0001722577 */
[----:B------:R-:W-:Y:S05]  /*3cb0*/  @P1 BRA `(.L_x_128) ;  /* 0x0000000400181947 */ /* 0x000fea0003800000 */
[----:B------:R-:W-:-:S04]  /*3cc0*/  LOP3.LUT P1, RZ, R27, 0x7fffffff, RZ, 0xc0, !PT ;  /* 0x7fffffff1bff7812 */ /* 0x000fc8000782c0ff */
[----:B------:R-:W-:-:S13]  /*3cd0*/  PLOP3.LUT P0, PT, P0, P1, PT, 0x2f, 0xf2 ;  /* 0x0000000000f2781c */ /* 0x000fda0000702577 */
[----:B------:R-:W-:Y:S05]  /*3ce0*/  @P0 BRA `(.L_x_129) ;  /* 0x0000000400000947 */ /* 0x000fea0003800000 */
[----:B------:R-:W-:Y:S02]  /*3cf0*/  ISETP.GE.AND P0, PT, R26, RZ, PT ;  /* 0x000000ff1a00720c */ /* 0x000fe40003f06270 */
[----:B------:R-:W-:-:S11]  /*3d00*/  ISETP.GE.AND P1, PT, R25, RZ, PT ;  /* 0x000000ff1900720c */ /* 0x000fd60003f26270 */
[----:B------:R-:W-:Y:S01]  /*3d10*/  @P0 MOV R11, RZ ;  /* 0x000000ff000b0202 */ /* 0x000fe20000000f00 */
[----:B------:R-:W-:Y:S01]  /*3d20*/  @!P0 FFMA R0, R0, 1.84467440737095516160e+19, RZ ;  /* 0x5f80000000008823 */ /* 0x000fe200000000ff */
[----:B------:R-:W-:Y:S01]  /*3d30*/  @!P0 MOV R11, 0xffffffc0 ;  /* 0xffffffc0000b8802 */ /* 0x000fe20000000f00 */
[----:B------:R-:W-:-:S03]  /*3d40*/  @!P1 FFMA R27, R27, 1.84467440737095516160e+19, RZ ;  /* 0x5f8000001b1b9823 */ /* 0x000fc600000000ff */
[----:B------:R-:W-:-:S07]  /*3d50*/  @!P1 IADD3 R11, PT, PT, R11, 0x40, RZ ;  /* 0x000000400b0b9810 */ /* 0x000fce0007ffe0ff */
.L_x_125:
[----:B------:R-:W-:Y:S01]  /*3d60*/  LEA R26, R9, 0xc0800000, 0x17 ;  /* 0xc0800000091a7811 */ /* 0x000fe200078eb8ff */
[----:B------:R-:W-:Y:S01]  /*3d70*/  BSSY.RECONVERGENT B1, `(.L_x_130) ;  /* 0x0000036000017945 */ /* 0x000fe20003800200 */
[----:B------:R-:W-:Y:S02]  /*3d80*/  IADD3 R24, PT, PT, R24, -0x7f, RZ ;  /* 0xffffff8118187810 */ /* 0x000fe40007ffe0ff */
[----:B------:R-:W-:-:S03]  /*3d90*/  IADD3 R26, PT, PT, -R26, R27, RZ ;  /* 0x0000001b1a1a7210 */ /* 0x000fc60007ffe1ff */
[----:B------:R-:W-:Y:S01]  /*3da0*/  IMAD R0, R24, -0x800000, R0 ;  /* 0xff80000018007824 */ /* 0x000fe200078e0200 */
[----:B------:R-:W0:Y:S01]  /*3db0*/  MUFU.RCP R25, R26 ;  /* 0x0000001a00197308 */ /* 0x000e220000001000 */
[----:B------:R-:W-:Y:S01]  /*3dc0*/  FADD.FTZ R27, -R26, -RZ ;  /* 0x800000ff1a1b7221 */ /* 0x000fe20000010100 */
[----:B------:R-:W-:-:S04]  /*3dd0*/  IADD3 R24, PT, PT, R24, 0x7f, -R9 ;  /* 0x0000007f18187810 */ /* 0x000fc80007ffe809 */
[----:B------:R-:W-:Y:S01]  /*3de0*/  IADD3 R11, PT, PT, R24, R11, RZ ;  /* 0x0000000b180b7210 */ /* 0x000fe20007ffe0ff */
[----:B0-----:R-:W-:-:S04]  /*3df0*/  FFMA R30, R25, R27, 1 ;  /* 0x3f800000191e7423 */ /* 0x001fc8000000001b */
[----:B------:R-:W-:-:S04]  /*3e00*/  FFMA R25, R25, R30, R25 ;  /* 0x0000001e19197223 */ /* 0x000fc80000000019 */
[----:B------:R-:W-:-:S04]  /*3e10*/  FFMA R30, R0, R25, RZ ;  /* 0x00000019001e7223 */ /* 0x000fc800000000ff */
[----:B------:R-:W-:-:S04]  /*3e20*/  FFMA R24, R27, R30, R0 ;  /* 0x0000001e1b187223 */ /* 0x000fc80000000000 */
[----:B------:R-:W-:-:S04]  /*3e30*/  FFMA R24, R25, R24, R30 ;  /* 0x0000001819187223 */ /* 0x000fc8000000001e */
[----:B------:R-:W-:-:S04]  /*3e40*/  FFMA R27, R27, R24, R0 ;  /* 0x000000181b1b7223 */ /* 0x000fc80000000000 */
[----:B------:R-:W-:-:S05]  /*3e50*/  FFMA R0, R25, R27, R24 ;  /* 0x0000001b19007223 */ /* 0x000fca0000000018 */
[----:B------:R-:W-:-:S04]  /*3e60*/  SHF.R.U32.HI R26, RZ, 0x17, R0 ;  /* 0x00000017ff1a7819 */ /* 0x000fc80000011600 */
[----:B------:R-:W-:-:S04]  /*3e70*/  LOP3.LUT R26, R26, 0xff, RZ, 0xc0, !PT ;  /* 0x000000ff1a1a7812 */ /* 0x000fc800078ec0ff */
[----:B------:R-:W-:-:S04]  /*3e80*/  IADD3 R9, PT, PT, R26, R11, RZ ;  /* 0x0000000b1a097210 */ /* 0x000fc80007ffe0ff */
[----:B------:R-:W-:-:S04]  /*3e90*/  IADD3 R26, PT, PT, R9, -0x1, RZ ;  /* 0xffffffff091a7810 */ /* 0x000fc80007ffe0ff */
[----:B------:R-:W-:-:S13]  /*3ea0*/  ISETP.GE.U32.AND P0, PT, R26, 0xfe, PT ;  /* 0x000000fe1a00780c */ /* 0x000fda0003f06070 */
[----:B------:R-:W-:Y:S05]  /*3eb0*/  @!P0 BRA `(.L_x_131) ;  /* 0x0000000000808947 */ /* 0x000fea0003800000 */
[----:B------:R-:W-:-:S13]  /*3ec0*/  ISETP.GT.AND P0, PT, R9, 0xfe, PT ;  /* 0x000000fe0900780c */ /* 0x000fda0003f04270 */
[----:B------:R-:W-:Y:S05]  /*3ed0*/  @P0 BRA `(.L_x_132) ;  /* 0x00000000006c0947 */ /* 0x000fea0003800000 */
[----:B------:R-:W-:-:S13]  /*3ee0*/  ISETP.GE.AND P0, PT, R9, 0x1, PT ;  /* 0x000000010900780c */ /* 0x000fda0003f06270 */
[----:B------:R-:W-:Y:S05]  /*3ef0*/  @P0 BRA `(.L_x_133) ;  /* 0x0000000000740947 */ /* 0x000fea0003800000 */
[----:B------:R-:W-:Y:S02]  /*3f00*/  ISETP.GE.AND P0, PT, R9, -0x18, PT ;  /* 0xffffffe80900780c */ /* 0x000fe40003f06270 */
[----:B------:R-:W-:-:S11]  /*3f10*/  LOP3.LUT R0, R0, 0x80000000, RZ, 0xc0, !PT ;  /* 0x8000000000007812 */ /* 0x000fd600078ec0ff */
[----:B------:R-:W-:Y:S05]  /*3f20*/  @!P0 BRA `(.L_x_133) ;  /* 0x0000000000688947 */ /* 0x000fea0003800000 */
[CCC-:B------:R-:W-:Y:S01]  /*3f30*/  FFMA.RP R11, R25.reuse, R27.reuse, R24.reuse ;  /* 0x0000001b190b7223 */ /* 0x1c0fe20000008018 */
[CCC-:B------:R-:W-:Y:S01]  /*3f40*/  FFMA.RM R26, R25.reuse, R27.reuse, R24.reuse ;  /* 0x0000001b191a7223 */ /* 0x1c0fe20000004018 */
[----:B------:R-:W-:Y:S01]  /*3f50*/  FFMA.RZ R24, R25, R27, R24 ;  /* 0x0000001b19187223 */ /* 0x000fe2000000c018 */
[C---:B------:R-:W-:Y:S02]  /*3f60*/  ISETP.NE.AND P2, PT, R9.reuse, RZ, PT ;  /* 0x000000ff0900720c */ /* 0x040fe40003f45270 */
[----:B------:R-:W-:Y:S02]  /*3f70*/  ISETP.NE.AND P1, PT, R9, RZ, PT ;  /* 0x000000ff0900720c */ /* 0x000fe40003f25270 */
[----:B------:R-:W-:Y:S02]  /*3f80*/  LOP3.LUT R24, R24, 0x7fffff, RZ, 0xc0, !PT ;  /* 0x007fffff18187812 */ /* 0x000fe400078ec0ff */
[----:B------:R-:W-:Y:S02]  /*3f90*/  FSETP.NEU.FTZ.AND P0, PT, R11, R26, PT ;  /* 0x0000001a0b00720b */ /* 0x000fe40003f1d000 */
[----:B------:R-:W-:-:S02]  /*3fa0*/  IADD3 R11, PT, PT, R9, 0x20, RZ ;  /* 0x00000020090b7810 */ /* 0x000fc40007ffe0ff */
[----:B------:R-:W-:Y:S02]  /*3fb0*/  LOP3.LUT R24, R24, 0x800000, RZ, 0xfc, !PT ;  /* 0x0080000018187812 */ /* 0x000fe400078efcff */
[----:B------:R-:W-:Y:S02]  /*3fc0*/  IADD3 R9, PT, PT, -R9, RZ, RZ ;  /* 0x000000ff09097210 */ /* 0x000fe40007ffe1ff */
[----:B------:R-:W-:Y:S02]  /*3fd0*/  SHF.L.U32 R11, R24, R11, RZ ;  /* 0x0000000b180b7219 */ /* 0x000fe400000006ff */
[----:B------:R-:W-:Y:S02]  /*3fe0*/  SEL R9, R9, RZ, P2 ;  /* 0x000000ff09097207 */ /* 0x000fe40001000000 */
[----:B------:R-:W-:Y:S02]  /*3ff0*/  ISETP.NE.AND P1, PT, R11, RZ, P1 ;  /* 0x000000ff0b00720c */ /* 0x000fe40000f25270 */
[----:B------:R-:W-:-:S02]  /*4000*/  SHF.R.U32.HI R24, RZ, R9, R24 ;  /* 0x00000009ff187219 */ /* 0x000fc40000011618 */
[----:B------:R-:W-:Y:S02]  /*4010*/  PLOP3.LUT P0, PT, P0, P1, PT, 0xf8, 0x8f ;  /* 0x00000000008f781c */ /* 0x000fe40000703f70 */
[----:B------:R-:W-:Y:S02]  /*4020*/  SHF.R.U32.HI R11, RZ, 0x1, R24 ;  /* 0x00000001ff0b7819 */ /* 0x000fe40000011618 */
[----:B------:R-:W-:-:S04]  /*4030*/  SEL R26, RZ, 0x1, !P0 ;  /* 0x00000001ff1a7807 */ /* 0x000fc80004000000 */
[----:B------:R-:W-:-:S04]  /*4040*/  LOP3.LUT R9, R26, 0x1, R11, 0xf8, !PT ;  /* 0x000000011a097812 */ /* 0x000fc800078ef80b */
[----:B------:R-:W-:-:S04]  /*4050*/  LOP3.LUT R24, R9, R24, RZ, 0xc0, !PT ;  /* 0x0000001809187212 */ /* 0x000fc800078ec0ff */
[----:B------:R-:W-:-:S04]  /*4060*/  IADD3 R11, PT, PT, R11, R24, RZ ;  /* 0x000000180b0b7210 */ /* 0x000fc80007ffe0ff */
[----:B------:R-:W-:Y:S01]  /*4070*/  LOP3.LUT R0, R11, R0, RZ, 0xfc, !PT ;  /* 0x000000000b007212 */ /* 0x000fe200078efcff */
[----:B------:R-:W-:Y:S06]  /*4080*/  BRA `(.L_x_133) ;  /* 0x0000000000107947 */ /* 0x000fec0003800000 */
.L_x_132:
[----:B------:R-:W-:-:S04]  /*4090*/  LOP3.LUT R0, R0, 0x80000000, RZ, 0xc0, !PT ;  /* 0x8000000000007812 */ /* 0x000fc800078ec0ff */
[----:B------:R-:W-:Y:S01]  /*40a0*/  LOP3.LUT R0, R0, 0x7f800000, RZ, 0xfc, !PT ;  /* 0x7f80000000007812 */ /* 0x000fe200078efcff */
[----:B------:R-:W-:Y:S06]  /*40b0*/  BRA `(.L_x_133) ;  /* 0x0000000000047947 */ /* 0x000fec0003800000 */
.L_x_131:
[----:B------:R-:W-:-:S07]  /*40c0*/  LEA R0, R11, R0, 0x17 ;  /* 0x000000000b007211 */ /* 0x000fce00078eb8ff */
.L_x_133:
[----:B------:R-:W-:Y:S05]  /*40d0*/  BSYNC.RECONVERGENT B1 ;  /* 0x0000000000017941 */ /* 0x000fea0003800200 */
.L_x_130:
[----:B------:R-:W-:Y:S05]  /*40e0*/  BRA `(.L_x_134) ;  /* 0x0000000000207947 */ /* 0x000fea0003800000 */
.L_x_129:
[----:B------:R-:W-:-:S04]  /*40f0*/  LOP3.LUT R0, R27, 0x80000000, R0, 0x48, !PT ;  /* 0x800000001b007812 */ /* 0x000fc800078e4800 */
[----:B------:R-:W-:Y:S01]  /*4100*/  LOP3.LUT R0, R0, 0x7f800000, RZ, 0xfc, !PT ;  /* 0x7f80000000007812 */ /* 0x000fe200078efcff */
[----:B------:R-:W-:Y:S06]  /*4110*/  BRA `(.L_x_134) ;  /* 0x0000000000147947 */ /* 0x000fec0003800000 */
.L_x_128:
[----:B------:R-:W-:Y:S01]  /*4120*/  LOP3.LUT R0, R27, 0x80000000, R0, 0x48, !PT ;  /* 0x800000001b007812 */ /* 0x000fe200078e4800 */
[----:B------:R-:W-:Y:S06]  /*4130*/  BRA `(.L_x_134) ;  /* 0x00000000000c7947 */ /* 0x000fec0003800000 */
.L_x_127:
[----:B------:R-:W0:Y:S01]  /*4140*/  MUFU.RSQ R0, -QNAN ;  /* 0xffc0000000007908 */ /* 0x000e220000001400 */
[----:B------:R-:W-:Y:S05]  /*4150*/  BRA `(.L_x_134) ;  /* 0x0000000000047947 */ /* 0x000fea0003800000 */
.L_x_126:
[----:B------:R-:W-:-:S07]  /*4160*/  FADD.FTZ R0, R0, R27 ;  /* 0x0000001b00007221 */ /* 0x000fce0000010000 */
.L_x_134:
[----:B------:R-:W-:Y:S05]  /*4170*/  BSYNC.RECONVERGENT B0 ;  /* 0x0000000000007941 */ /* 0x000fea0003800200 */
.L_x_124:
[----:B------:R-:W-:-:S04]  /*4180*/  HFMA2 R11, -RZ, RZ, 0, 0 ;  /* 0x00000000ff0b7431 */ /* 0x000fc800000001ff */
[----:B0-----:R-:W-:Y:S05]  /*4190*/  RET.REL.NODEC R10 `(_Z9epanXYSumPfS_S_S_S_S_S_ii) ;  /* 0xffffffbc0a987950 */ /* 0x001fea0003c3ffff */
.L_x_135:
        /* <DEDUP_REMOVED lines=14> */
.L_x_136:


//--------------------- .nv.shared._Z10reduce_minILj512EEvPfS0_i --------------------------
	.section	.nv.shared._Z10reduce_minILj512EEvPfS0_i,"aw",@nobits
	.sectionflags	@""
	.align	16
	.zero		1024


//--------------------- .nv.shared.reserved.0     --------------------------
	.section	.nv.shared.reserved.0,"aw",@nobits
	.weak		__nv_reservedSMEM_offset_0_alias
	.size		__nv_reservedSMEM_offset_0_alias, 0, 64
	.other		__nv_reservedSMEM_offset_0_alias,@"STO_CUDA_RESERVED_SHARED STV_DEFAULT"
__nv_reservedSMEM_offset_0_alias:
	.zero		0
	.zero		64


//--------------------- .nv.shared._Z10reduce_sumILj512EEvPfS0_i --------------------------
	.section	.nv.shared._Z10reduce_sumILj512EEvPfS0_i,"aw",@nobits
	.sectionflags	@""
	.align	16
	.zero		1024


//--------------------- .nv.shared._Z9epanXYSumPfS_S_S_S_S_S_ii --------------------------
	.section	.nv.shared._Z9epanXYSumPfS_S_S_S_S_S_ii,"aw",@nobits
	.sectionflags	@""
	.align	16
	.zero		1024


//--------------------- .nv.constant0._Z10reduce_minILj512EEvPfS0_i --------------------------
	.section	.nv.constant0._Z10reduce_minILj512EEvPfS0_i,"a",@progbits
	.sectionflags	@""
	.align	4
.nv.constant0._Z10reduce_minILj512EEvPfS0_i:
	.zero		916


//--------------------- .nv.constant0._Z10reduce_sumILj512EEvPfS0_i --------------------------
	.section	.nv.constant0._Z10reduce_sumILj512EEvPfS0_i,"a",@progbits
	.sectionflags	@""
	.align	4
.nv.constant0._Z10reduce_sumILj512EEvPfS0_i:
	.zero		916


//--------------------- .nv.constant0._Z9epanXYSumPfS_S_S_S_S_S_ii --------------------------
	.section	.nv.constant0._Z9epanXYSumPfS_S_S_S_S_S_ii,"a",@progbits
	.sectionflags	@""
	.align	4
.nv.constant0._Z9epanXYSumPfS_S_S_S_S_S_ii:
	.zero		960


//--------------------- SYMBOLS --------------------------

	.type		.nv.reservedSmem.offset0,@object
	.size		.nv.reservedSmem.offset0,0x4
	.type		.nv.reservedSmem.cap,@object
	.size		.nv.reservedSmem.cap,0x4
